	.target	sm_90a

	.elftype	@"ET_EXEC"


//--------------------- .note.nv.tkinfo           --------------------------
	.section	.note.nv.tkinfo,"",@"SHT_NOTE"
	.sectionflags	@"SHF_NOTE_NV_TKINFO"
	.tkinfo
        /*0018*/ 	.word	0x00000002
        /*0030*/ 	.string	""
        /*0030*/ 	.string	"ptxas"
        /*0030*/ 	.string	"Cuda compilation tools, release 13.0, V13.0.88"
        /*0030*/ 	.string	"Build cuda_13.0.r13.0/compiler.36424714_0"
        /*0030*/ 	.string	"-v  -suppress-debug-info  -lineinfo  -arch sm_90a "



//--------------------- .note.nv.cuinfo           --------------------------
	.section	.note.nv.cuinfo,"",@"SHT_NOTE"
	.sectionflags	@"SHF_NOTE_NV_CUINFO"
        /*0018*/ 	.short	0x0002
        /*001a*/ 	.short	0x005a
        /*001c*/ 	.short	0x0082
	.zero		2


//--------------------- .nv.info                  --------------------------
	.section	.nv.info,"",@"SHT_CUDA_INFO"
	.align	4


	//----- nvinfo : EIATTR_REGCOUNT
	.align		4
        /*0000*/ 	.byte	0x04, 0x2f
        /*0002*/ 	.short	(.L_1 - .L_0)
	.align		4
.L_0:
        /*0004*/ 	.word	index@(matmul_kernel)
        /*0008*/ 	.word	0x00000080


	//----- nvinfo : EIATTR_FRAME_SIZE
	.align		4
.L_1:
        /*000c*/ 	.byte	0x04, 0x11
        /*000e*/ 	.short	(.L_3 - .L_2)
	.align		4
.L_2:
        /*0010*/ 	.word	index@(matmul_kernel)
        /*0014*/ 	.word	0x00000128


	//----- nvinfo : EIATTR_MIN_STACK_SIZE
	.align		4
.L_3:
        /*0018*/ 	.byte	0x04, 0x12
        /*001a*/ 	.short	(.L_5 - .L_4)
	.align		4
.L_4:
        /*001c*/ 	.word	index@(matmul_kernel)
        /*0020*/ 	.word	0x00000128
.L_5:


//--------------------- .nv.compat                --------------------------
	.section	.nv.compat,"",@"SHT_CUDA_COMPAT_INFO"
	.align	4
        /*0000*/ 	.byte	0x02, 0x09, 0x01, 0x00, 0x02, 0x02, 0x04, 0x00, 0x02, 0x05, 0x05, 0x00, 0x03, 0x07, 0x01, 0x01
        /*0010*/ 	.byte	0x02, 0x03, 0x00, 0x00, 0x02, 0x06, 0x01, 0x00, 0x04, 0x0b, 0x08, 0x00, 0x00, 0x00, 0x00, 0x00
        /*0020*/ 	.byte	0x00, 0x00, 0x00, 0x00


//--------------------- .nv.info.matmul_kernel    --------------------------
	.section	.nv.info.matmul_kernel,"",@"SHT_CUDA_INFO"
	.sectionflags	@""
	.align	4


	//----- nvinfo : EIATTR_CUDA_API_VERSION
	.align		4
        /*0000*/ 	.byte	0x04, 0x37
        /*0002*/ 	.short	(.L_7 - .L_6)
.L_6:
        /*0004*/ 	.word	0x00000082


	//----- nvinfo : EIATTR_KPARAM_INFO
	.align		4
.L_7:
        /*0008*/ 	.byte	0x04, 0x17
        /*000a*/ 	.short	(.L_9 - .L_8)
.L_8:
        /*000c*/ 	.word	0x00000000
        /*0010*/ 	.short	0x000d
        /*0012*/ 	.short	0x0048
        /*0014*/ 	.byte	0x00, 0xf4, 0x21, 0x00


	//----- nvinfo : EIATTR_KPARAM_INFO
	.align		4
.L_9:
        /*0018*/ 	.byte	0x04, 0x17
        /*001a*/ 	.short	(.L_11 - .L_10)
.L_10:
        /*001c*/ 	.word	0x00000000
        /*0020*/ 	.short	0x000c
        /*0022*/ 	.short	0x0040
        /*0024*/ 	.byte	0x00, 0xf4, 0x21, 0x00


	//----- nvinfo : EIATTR_KPARAM_INFO
	.align		4
.L_11:
        /*0028*/ 	.byte	0x04, 0x17
        /*002a*/ 	.short	(.L_13 - .L_12)
.L_12:
        /*002c*/ 	.word	0x00000000
        /*0030*/ 	.short	0x000b
        /*0032*/ 	.short	0x0038
        /*0034*/ 	.byte	0x00, 0xf0, 0x11, 0x00


	//----- nvinfo : EIATTR_KPARAM_INFO
	.align		4
.L_13:
        /*0038*/ 	.byte	0x04, 0x17
        /*003a*/ 	.short	(.L_15 - .L_14)
.L_14:
        /*003c*/ 	.word	0x00000000
        /*0040*/ 	.short	0x000a
        /*0042*/ 	.short	0x0034
        /*0044*/ 	.byte	0x00, 0xf0, 0x11, 0x00


	//----- nvinfo : EIATTR_KPARAM_INFO
	.align		4
.L_15:
        /*0048*/ 	.byte	0x04, 0x17
        /*004a*/ 	.short	(.L_17 - .L_16)
.L_16:
        /*004c*/ 	.word	0x00000000
        /*0050*/ 	.short	0x0009
        /*0052*/ 	.short	0x0030
        /*0054*/ 	.byte	0x00, 0xf0, 0x11, 0x00


	//----- nvinfo : EIATTR_KPARAM_INFO
	.align		4
.L_17:
        /*0058*/ 	.byte	0x04, 0x17
        /*005a*/ 	.short	(.L_19 - .L_18)
.L_18:
        /*005c*/ 	.word	0x00000000
        /*0060*/ 	.short	0x0008
        /*0062*/ 	.short	0x002c
        /*0064*/ 	.byte	0x00, 0xf0, 0x11, 0x00


	//----- nvinfo : EIATTR_KPARAM_INFO
	.align		4
.L_19:
        /*0068*/ 	.byte	0x04, 0x17
        /*006a*/ 	.short	(.L_21 - .L_20)
.L_20:
        /*006c*/ 	.word	0x00000000
        /*0070*/ 	.short	0x0007
        /*0072*/ 	.short	0x0028
        /*0074*/ 	.byte	0x00, 0xf0, 0x11, 0x00


	//----- nvinfo : EIATTR_KPARAM_INFO
	.align		4
.L_21:
        /*0078*/ 	.byte	0x04, 0x17
        /*007a*/ 	.short	(.L_23 - .L_22)
.L_22:
        /*007c*/ 	.word	0x00000000
        /*0080*/ 	.short	0x0006
        /*0082*/ 	.short	0x0024
        /*0084*/ 	.byte	0x00, 0xf0, 0x11, 0x00


	//----- nvinfo : EIATTR_KPARAM_INFO
	.align		4
.L_23:
        /*0088*/ 	.byte	0x04, 0x17
        /*008a*/ 	.short	(.L_25 - .L_24)
.L_24:
        /*008c*/ 	.word	0x00000000
        /*0090*/ 	.short	0x0005
        /*0092*/ 	.short	0x0020
        /*0094*/ 	.byte	0x00, 0xf0, 0x11, 0x00


	//----- nvinfo : EIATTR_KPARAM_INFO
	.align		4
.L_25:
        /*0098*/ 	.byte	0x04, 0x17
        /*009a*/ 	.short	(.L_27 - .L_26)
.L_26:
        /*009c*/ 	.word	0x00000000
        /*00a0*/ 	.short	0x0004
        /*00a2*/ 	.short	0x001c
        /*00a4*/ 	.byte	0x00, 0xf0, 0x11, 0x00


	//----- nvinfo : EIATTR_KPARAM_INFO
	.align		4
.L_27:
        /*00a8*/ 	.byte	0x04, 0x17
        /*00aa*/ 	.short	(.L_29 - .L_28)
.L_28:
        /*00ac*/ 	.word	0x00000000
        /*00b0*/ 	.short	0x0003
        /*00b2*/ 	.short	0x0018
        /*00b4*/ 	.byte	0x00, 0xf0, 0x11, 0x00


	//----- nvinfo : EIATTR_KPARAM_INFO
	.align		4
.L_29:
        /*00b8*/ 	.byte	0x04, 0x17
        /*00ba*/ 	.short	(.L_31 - .L_30)
.L_30:
        /*00bc*/ 	.word	0x00000000
        /*00c0*/ 	.short	0x0002
        /*00c2*/ 	.short	0x0010
        /*00c4*/ 	.byte	0x00, 0xf4, 0x21, 0x00


	//----- nvinfo : EIATTR_KPARAM_INFO
	.align		4
.L_31:
        /*00c8*/ 	.byte	0x04, 0x17
        /*00ca*/ 	.short	(.L_33 - .L_32)
.L_32:
        /*00cc*/ 	.word	0x00000000
        /*00d0*/ 	.short	0x0001
        /*00d2*/ 	.short	0x0008
        /*00d4*/ 	.byte	0x00, 0xf4, 0x21, 0x00


	//----- nvinfo : EIATTR_KPARAM_INFO
	.align		4
.L_33:
        /*00d8*/ 	.byte	0x04, 0x17
        /*00da*/ 	.short	(.L_35 - .L_34)
.L_34:
        /*00dc*/ 	.word	0x00000000
        /*00e0*/ 	.short	0x0000
        /*00e2*/ 	.short	0x0000
        /*00e4*/ 	.byte	0x00, 0xf4, 0x21, 0x00


	//----- nvinfo : EIATTR_SPARSE_MMA_MASK
	.align		4
.L_35:
        /*00e8*/ 	.byte	0x03, 0x50
        /*00ea*/ 	.short	0x0000


	//----- nvinfo : EIATTR_MAXREG_COUNT
	.align		4
        /*00ec*/ 	.byte	0x03, 0x1b
        /*00ee*/ 	.short	0x0080


	//----- nvinfo : EIATTR_NUM_BARRIERS
	.align		4
        /*00f0*/ 	.byte	0x02, 0x4c
        /*00f2*/ 	.byte	0x01
	.zero		1


	//----- nvinfo : EIATTR_ANNOTATIONS
	.align		4
        /*00f4*/ 	.byte	0x04, 0x55
        /*00f6*/ 	.short	(.L_37 - .L_36)


	//   ....[0]....
.L_36:
        /*00f8*/ 	.word	0x00000001
        /*00fc*/ 	.byte	0x90, 0x05, 0x00, 0x00, 0x01, 0x00, 0x00, 0x00, 0xc0, 0x05, 0x00, 0x00, 0x01, 0x00, 0x00, 0x00
        /* <DEDUP_REMOVED lines=96> */
        /*070c*/ 	.byte	0xf0, 0x72, 0x00, 0x00


	//----- nvinfo : EIATTR_MERCURY_ISA_VERSION
	.align		4
.L_37:
        /*0710*/ 	.byte	0x03, 0x5f
        /*0712*/ 	.short	0x0101


	//----- nvinfo : EIATTR_EXIT_INSTR_OFFSETS
	.align		4
        /*0714*/ 	.byte	0x04, 0x1c
        /*0716*/ 	.short	(.L_39 - .L_38)


	//   ....[0]....
.L_38:
        /*0718*/ 	.word	0x000076d0


	//   ....[1]....
        /*071c*/ 	.word	0x000076f0


	//----- nvinfo : EIATTR_REQNTID
	.align		4
.L_39:
        /*0720*/ 	.byte	0x04, 0x10
        /*0722*/ 	.short	(.L_41 - .L_40)
.L_40:
        /*0724*/ 	.word	0x00000200
        /*0728*/ 	.word	0x00000001
        /*072c*/ 	.word	0x00000001


	//----- nvinfo : EIATTR_CBANK_PARAM_SIZE
	.align		4
.L_41:
        /*0730*/ 	.byte	0x03, 0x19
        /*0732*/ 	.short	0x0050


	//----- nvinfo : EIATTR_PARAM_CBANK
	.align		4
        /*0734*/ 	.byte	0x04, 0x0a
        /*0736*/ 	.short	(.L_43 - .L_42)
	.align		4
.L_42:
        /*0738*/ 	.word	index@(.nv.constant0.matmul_kernel)
        /*073c*/ 	.short	0x0210
        /*073e*/ 	.short	0x0050


	//----- nvinfo : EIATTR_SW_WAR
	.align		4
.L_43:
        /*0740*/ 	.byte	0x04, 0x36
        /*0742*/ 	.short	(.L_45 - .L_44)
.L_44:
        /*0744*/ 	.word	0x00000008
.L_45:


//--------------------- .nv.callgraph             --------------------------
	.section	.nv.callgraph,"",@"SHT_CUDA_CALLGRAPH"
	.align	4
	.sectionentsize	8
	.align		4
        /*0000*/ 	.word	0x00000000
	.align		4
        /*0004*/ 	.word	0xffffffff
	.align		4
        /*0008*/ 	.word	0x00000000
	.align		4
        /*000c*/ 	.word	0xfffffffe
	.align		4
        /*0010*/ 	.word	0x00000000
	.align		4
        /*0014*/ 	.word	0xfffffffd
	.align		4
        /*0018*/ 	.word	0x00000000
	.align		4
        /*001c*/ 	.word	0xfffffffc


//--------------------- .text.matmul_kernel       --------------------------
	.section	.text.matmul_kernel,"ax",@progbits
	.align	128
        .global         matmul_kernel
        .type           matmul_kernel,@function
        .size           matmul_kernel,(.L_x_4 - matmul_kernel)
        .other          matmul_kernel,@"STO_CUDA_ENTRY STV_DEFAULT"
matmul_kernel:
.text.matmul_kernel:
[----:B------:R-:W0:Y:S08]  /*0000*/  LDC R1, c[0x0][0x28] ;  /* 0x00000a00ff017b82 */ /* 0x000e300000000800 */
[----:B------:R-:W1:Y:S01]  /*0010*/  LDC.64 R6, c[0x0][0x228] ;  /* 0x00008a00ff067b82 */ /* 0x000e620000000a00 */
[----:B------:R-:W2:Y:S01]  /*0020*/  S2R R5, SR_CTAID.X ;  /* 0x0000000000057919 */ /* 0x000ea20000002500 */
[----:B0-----:R-:W-:Y:S01]  /*0030*/  VIADD R1, R1, 0xfffffed8 ;  /* 0xfffffed801017836 */ /* 0x001fe20000000000 */
[----:B------:R-:W-:Y:S01]  /*0040*/  UMOV UR4, 0x400 ;  /* 0x0000040000047882 */ /* 0x000fe20000000000 */
[----:B------:R-:W-:Y:S01]  /*0050*/  ULDC.64 UR12, c[0x0][0x208] ;  /* 0x00008200000c7ab9 */ /* 0x000fe20000000a00 */
[----:B------:R-:W0:Y:S01]  /*0060*/  S2R R70, SR_TID.X ;  /* 0x0000000000467919 */ /* 0x000e220000002100 */
[----:B------:R-:W-:-:S02]  /*0070*/  ULDC UR11, c[0x0][0x230] ;  /* 0x00008c00000b7ab9 */ /* 0x000fc40000000800 */
[----:B------:R-:W3:Y:S08]  /*0080*/  LDC R19, c[0x0][0x230] ;  /* 0x00008c00ff137b82 */ /* 0x000ef00000000800 */
[----:B------:R-:W4:Y:S01]  /*0090*/  S2UR UR8, SR_CgaCtaId ;  /* 0x00000000000879c3 */ /* 0x000f220000008800 */
[----:B-1----:R-:W-:-:S05]  /*00a0*/  VIADD R0, R7, 0x7f ;  /* 0x0000007f07007836 */ /* 0x002fca0000000000 */
[----:B------:R-:W-:Y:S01]  /*00b0*/  SHF.R.S32.HI R3, RZ, 0x1f, R0 ;  /* 0x0000001fff037819 */ /* 0x000fe20000011400 */
[----:B---3--:R-:W-:-:S03]  /*00c0*/  VIADD R19, R19, 0x7f ;  /* 0x0000007f13137836 */ /* 0x008fc60000000000 */
[----:B------:R-:W-:Y:S02]  /*00d0*/  LEA.HI R3, R3, R0, RZ, 0x7 ;  /* 0x0000000003037211 */ /* 0x000fe400078f38ff */
[----:B--2---:R-:W-:Y:S02]  /*00e0*/  IABS R10, R5 ;  /* 0x00000005000a7213 */ /* 0x004fe40000000000 */
[----:B------:R-:W-:Y:S02]  /*00f0*/  SHF.R.S32.HI R3, RZ, 0x7, R3 ;  /* 0x00000007ff037819 */ /* 0x000fe40000011403 */
[----:B0-----:R-:W-:Y:S01]  /*0100*/  LOP3.LUT R69, R70, 0x7f, RZ, 0xc0, !PT ;  /* 0x0000007f46457812 */ /* 0x001fe200078ec0ff */
[----:B----4-:R-:W-:Y:S02]  /*0110*/  ULEA UR8, UR8, UR4, 0x18 ;  /* 0x0000000408087291 */ /* 0x010fe4000f8ec03f */
[----:B------:R-:W-:-:S05]  /*0120*/  IMAD.SHL.U32 R4, R3, 0x8, RZ ;  /* 0x0000000803047824 */ /* 0x000fca00078e00ff */
[-C--:B------:R-:W-:Y:S02]  /*0130*/  IABS R9, R4.reuse ;  /* 0x0000000400097213 */ /* 0x080fe40000000000 */
[----:B------:R-:W-:Y:S02]  /*0140*/  IABS R12, R4 ;  /* 0x00000004000c7213 */ /* 0x000fe40000000000 */
[----:B------:R-:W0:Y:S08]  /*0150*/  I2F.RP R0, R9 ;  /* 0x0000000900007306 */ /* 0x000e300000209400 */
[----:B0-----:R-:W0:Y:S02]  /*0160*/  MUFU.RCP R0, R0 ;  /* 0x0000000000007308 */ /* 0x001e240000001000 */
[----:B0-----:R-:W-:-:S02]  /*0170*/  VIADD R2, R0, 0xffffffe ;  /* 0x0ffffffe00027836 */ /* 0x001fc40000000000 */
[----:B------:R-:W-:-:S04]  /*0180*/  IMAD.MOV R0, RZ, RZ, -R12 ;  /* 0x000000ffff007224 */ /* 0x000fc800078e0a0c */
[----:B------:R0:W1:Y:S02]  /*0190*/  F2I.FTZ.U32.TRUNC.NTZ R3, R2 ;  /* 0x0000000200037305 */ /* 0x000064000021f000 */
[----:B0-----:R-:W-:Y:S02]  /*01a0*/  IMAD.MOV.U32 R2, RZ, RZ, RZ ;  /* 0x000000ffff027224 */ /* 0x001fe400078e00ff */
[----:B-1----:R-:W-:-:S04]  /*01b0*/  IMAD.MOV R8, RZ, RZ, -R3 ;  /* 0x000000ffff087224 */ /* 0x002fc800078e0a03 */
[----:B------:R-:W-:Y:S02]  /*01c0*/  IMAD R11, R8, R9, RZ ;  /* 0x00000009080b7224 */ /* 0x000fe400078e02ff */
[----:B------:R-:W-:Y:S02]  /*01d0*/  IMAD.MOV.U32 R8, RZ, RZ, R10 ;  /* 0x000000ffff087224 */ /* 0x000fe400078e000a */
[----:B------:R-:W-:-:S06]  /*01e0*/  IMAD.HI.U32 R3, R3, R11, R2 ;  /* 0x0000000b03037227 */ /* 0x000fcc00078e0002 */
[----:B------:R-:W-:-:S04]  /*01f0*/  IMAD.HI.U32 R3, R3, R8, RZ ;  /* 0x0000000803037227 */ /* 0x000fc800078e00ff */
[----:B------:R-:W-:-:S05]  /*0200*/  IMAD R0, R3, R0, R8 ;  /* 0x0000000003007224 */ /* 0x000fca00078e0208 */
[----:B------:R-:W-:-:S13]  /*0210*/  ISETP.GT.U32.AND P1, PT, R9, R0, PT ;  /* 0x000000000900720c */ /* 0x000fda0003f24070 */
[----:B------:R-:W-:Y:S02]  /*0220*/  @!P1 IMAD.IADD R0, R0, 0x1, -R9 ;  /* 0x0000000100009824 */ /* 0x000fe400078e0a09 */
[----:B------:R-:W-:Y:S01]  /*0230*/  @!P1 VIADD R3, R3, 0x1 ;  /* 0x0000000103039836 */ /* 0x000fe20000000000 */
[----:B------:R-:W-:Y:S02]  /*0240*/  ISETP.NE.AND P1, PT, R4, RZ, PT ;  /* 0x000000ff0400720c */ /* 0x000fe40003f25270 */
[----:B------:R-:W-:Y:S02]  /*0250*/  ISETP.GE.U32.AND P0, PT, R0, R9, PT ;  /* 0x000000090000720c */ /* 0x000fe40003f06070 */
[----:B------:R-:W-:-:S04]  /*0260*/  LOP3.LUT R0, R5, R4, RZ, 0x3c, !PT ;  /* 0x0000000405007212 */ /* 0x000fc800078e3cff */
[----:B------:R-:W-:Y:S01]  /*0270*/  ISETP.GE.AND P2, PT, R0, RZ, PT ;  /* 0x000000ff0000720c */ /* 0x000fe20003f46270 */
[----:B------:R-:W-:-:S06]  /*0280*/  VIADD R0, R6, 0x7f ;  /* 0x0000007f06007836 */ /* 0x000fcc0000000000 */
[----:B------:R-:W-:-:S04]  /*0290*/  @P0 VIADD R3, R3, 0x1 ;  /* 0x0000000103030836 */ /* 0x000fc80000000000 */
[----:B------:R-:W-:Y:S01]  /*02a0*/  IMAD.MOV.U32 R2, RZ, RZ, R3 ;  /* 0x000000ffff027224 */ /* 0x000fe200078e0003 */
[----:B------:R-:W-:-:S03]  /*02b0*/  SHF.R.S32.HI R3, RZ, 0x1f, R0 ;  /* 0x0000001fff037819 */ /* 0x000fc60000011400 */
[----:B------:R-:W-:Y:S01]  /*02c0*/  @!P2 IMAD.MOV R2, RZ, RZ, -R2 ;  /* 0x000000ffff02a224 */ /* 0x000fe200078e0a02 */
[----:B------:R-:W-:Y:S02]  /*02d0*/  @!P1 LOP3.LUT R2, RZ, R4, RZ, 0x33, !PT ;  /* 0x00000004ff029212 */ /* 0x000fe400078e33ff */
[----:B------:R-:W-:-:S03]  /*02e0*/  LEA.HI R3, R3, R0, RZ, 0x7 ;  /* 0x0000000003037211 */ /* 0x000fc600078f38ff */
[----:B------:R-:W-:Y:S02]  /*02f0*/  IMAD.SHL.U32 R8, R2, 0x8, RZ ;  /* 0x0000000802087824 */ /* 0x000fe400078e00ff */
[----:B------:R-:W-:-:S03]  /*0300*/  IMAD.MOV R2, RZ, RZ, -R2 ;  /* 0x000000ffff027224 */ /* 0x000fc600078e0a02 */
[----:B------:R-:W-:Y:S01]  /*0310*/  LEA.HI.SX32 R3, R3, -R8, 0x19 ;  /* 0x8000000803037211 */ /* 0x000fe200078fcaff */
[----:B------:R-:W-:-:S03]  /*0320*/  IMAD R4, R4, R2, R5 ;  /* 0x0000000204047224 */ /* 0x000fc600078e0205 */
[----:B------:R-:W-:Y:S02]  /*0330*/  VIMNMX R13, R3, 0x8, PT ;  /* 0x00000008030d7848 */ /* 0x000fe40003fe0100 */
[----:B------:R-:W-:Y:S02]  /*0340*/  IABS R11, R4 ;  /* 0x00000004000b7213 */ /* 0x000fe40000000000 */
[----:B------:R-:W-:-:S04]  /*0350*/  IABS R9, R13 ;  /* 0x0000000d00097213 */ /* 0x000fc80000000000 */
[----:B------:R-:W0:Y:S08]  /*0360*/  I2F.RP R0, R9 ;  /* 0x0000000900007306 */ /* 0x000e300000209400 */
[----:B0-----:R-:W0:Y:S02]  /*0370*/  MUFU.RCP R0, R0 ;  /* 0x0000000000007308 */ /* 0x001e240000001000 */
[----:B0-----:R-:W-:-:S06]  /*0380*/  VIADD R3, R0, 0xffffffe ;  /* 0x0ffffffe00037836 */ /* 0x001fcc0000000000 */
[----:B------:R-:W0:Y:S02]  /*0390*/  F2I.FTZ.U32.TRUNC.NTZ R3, R3 ;  /* 0x0000000300037305 */ /* 0x000e24000021f000 */
[----:B0-----:R-:W-:-:S04]  /*03a0*/  IMAD.MOV R10, RZ, RZ, -R3 ;  /* 0x000000ffff0a7224 */ /* 0x001fc800078e0a03 */
[----:B------:R-:W-:Y:S01]  /*03b0*/  IMAD.MOV.U32 R2, RZ, RZ, R10 ;  /* 0x000000ffff027224 */ /* 0x000fe200078e000a */
[----:B------:R-:W-:-:S03]  /*03c0*/  IABS R10, R13 ;  /* 0x0000000d000a7213 */ /* 0x000fc60000000000 */
[----:B------:R-:W-:Y:S02]  /*03d0*/  IMAD R5, R2, R9, RZ ;  /* 0x0000000902057224 */ /* 0x000fe400078e02ff */
[----:B------:R-:W-:Y:S02]  /*03e0*/  IMAD.MOV.U32 R2, RZ, RZ, RZ ;  /* 0x000000ffff027224 */ /* 0x000fe400078e00ff */
[----:B------:R-:W-:Y:S02]  /*03f0*/  IMAD.MOV R0, RZ, RZ, -R10 ;  /* 0x000000ffff007224 */ /* 0x000fe400078e0a0a */
[----:B------:R-:W-:Y:S01]  /*0400*/  IMAD.HI.U32 R2, R3, R5, R2 ;  /* 0x0000000503027227 */ /* 0x000fe200078e0002 */
[----:B------:R-:W-:-:S05]  /*0410*/  SHF.R.U32.HI R3, RZ, 0x7, R70 ;  /* 0x00000007ff037819 */ /* 0x000fca0000011646 */
        /* <DEDUP_REMOVED lines=8> */
[----:B------:R-:W-:-:S07]  /*04a0*/  ISETP.GE.AND P2, PT, R0, RZ, PT ;  /* 0x000000ff0000720c */ /* 0x000fce0003f46270 */
[----:B------:R-:W-:Y:S01]  /*04b0*/  @P0 VIADD R2, R2, 0x1 ;  /* 0x0000000102020836 */ /* 0x000fe20000000000 */
[----:B------:R-:W-:-:S03]  /*04c0*/  ISETP.GT.AND P0, PT, R19, 0x7f, PT ;  /* 0x0000007f1300780c */ /* 0x000fc60003f04270 */
[----:B------:R-:W-:-:S04]  /*04d0*/  IMAD.MOV.U32 R0, RZ, RZ, R2 ;  /* 0x000000ffff007224 */ /* 0x000fc800078e0002 */
[----:B------:R-:W-:Y:S01]  /*04e0*/  @!P2 IMAD.MOV R0, RZ, RZ, -R0 ;  /* 0x000000ffff00a224 */ /* 0x000fe200078e0a00 */
[----:B------:R-:W-:-:S05]  /*04f0*/  @!P1 LOP3.LUT R0, RZ, R13, RZ, 0x33, !PT ;  /* 0x0000000dff009212 */ /* 0x000fca00078e33ff */
[----:B------:R-:W-:Y:S02]  /*0500*/  IMAD.MOV R2, RZ, RZ, -R0 ;  /* 0x000000ffff027224 */ /* 0x000fe400078e0a00 */
[----:B------:R-:W-:Y:S02]  /*0510*/  IMAD.SHL.U32 R5, R0, 0x80, RZ ;  /* 0x0000008000057824 */ /* 0x000fe400078e00ff */
[----:B------:R-:W-:-:S04]  /*0520*/  IMAD R2, R13, R2, R4 ;  /* 0x000000020d027224 */ /* 0x000fc800078e0204 */
[----:B------:R-:W-:Y:S01]  /*0530*/  IMAD.IADD R8, R8, 0x1, R2 ;  /* 0x0000000108087824 */ /* 0x000fe200078e0202 */
[----:B------:R-:W-:-:S03]  /*0540*/  SGXT.U32 R2, R3, 0x2 ;  /* 0x000000020302781a */ /* 0x000fc60000000000 */
[----:B------:R-:W-:Y:S01]  /*0550*/  IMAD R20, R8, 0x80, R69 ;  /* 0x0000008008147824 */ /* 0x000fe200078e0245 */
[C---:B------:R-:W-:Y:S02]  /*0560*/  LOP3.LUT R72, R5.reuse, R2, RZ, 0xfc, !PT ;  /* 0x0000000205487212 */ /* 0x040fe400078efcff */
[C-C-:B------:R-:W-:Y:S02]  /*0570*/  LOP3.LUT R74, R5.reuse, 0x4, R2.reuse, 0xfe, !PT ;  /* 0x00000004054a7812 */ /* 0x140fe400078efe02 */
[C-C-:B------:R-:W-:Y:S01]  /*0580*/  LOP3.LUT R76, R5.reuse, 0x8, R2.reuse, 0xfe, !PT ;  /* 0x00000008054c7812 */ /* 0x140fe200078efe02 */
[----:B------:R0:W-:Y:S01]  /*0590*/  STL [R1+0x108], R72 ;  /* 0x0001084801007387 */ /* 0x0001e20000100800 */
[C-C-:B------:R-:W-:Y:S02]  /*05a0*/  LOP3.LUT R78, R5.reuse, 0xc, R2.reuse, 0xfe, !PT ;  /* 0x0000000c054e7812 */ /* 0x140fe400078efe02 */
[C-C-:B------:R-:W-:Y:S01]  /*05b0*/  LOP3.LUT R80, R5.reuse, 0x10, R2.reuse, 0xfe, !PT ;  /* 0x0000001005507812 */ /* 0x140fe200078efe02 */
[----:B------:R0:W-:Y:S01]  /*05c0*/  STL [R1+0x104], R74 ;  /* 0x0001044a01007387 */ /* 0x0001e20000100800 */
[----:B------:R-:W-:-:S02]  /*05d0*/  LOP3.LUT R82, R5, 0x14, R2, 0xfe, !PT ;  /* 0x0000001405527812 */ /* 0x000fc400078efe02 */
[C-C-:B------:R-:W-:Y:S01]  /*05e0*/  LOP3.LUT R83, R5.reuse, 0x18, R2.reuse, 0xfe, !PT ;  /* 0x0000001805537812 */ /* 0x140fe200078efe02 */
[----:B------:R0:W-:Y:S01]  /*05f0*/  STL [R1+0x100], R76 ;  /* 0x0001004c01007387 */ /* 0x0001e20000100800 */
        /* <DEDUP_REMOVED lines=36> */
[----:B------:R-:W-:Y:S02]  /*0840*/  LOP3.LUT R118, R5, 0x7c, R2, 0xfe, !PT ;  /* 0x0000007c05767812 */ /* 0x000fe400078efe02 */
[C---:B------:R-:W-:Y:S01]  /*0850*/  LOP3.LUT R68, R2.reuse, 0x4, RZ, 0xfc, !PT ;  /* 0x0000000402447812 */ /* 0x040fe200078efcff */
[----:B------:R0:W-:Y:S01]  /*0860*/  STL [R1+0xcc], R92 ;  /* 0x0000cc5c01007387 */ /* 0x0001e20000100800 */
[C---:B------:R-:W-:Y:S02]  /*0870*/  LOP3.LUT R67, R2.reuse, 0x8, RZ, 0xfc, !PT ;  /* 0x0000000802437812 */ /* 0x040fe400078efcff */
[C---:B------:R-:W-:Y:S01]  /*0880*/  LOP3.LUT R66, R2.reuse, 0xc, RZ, 0xfc, !PT ;  /* 0x0000000c02427812 */ /* 0x040fe200078efcff */
[----:B------:R0:W-:Y:S01]  /*0890*/  STL [R1+0xc8], R93 ;  /* 0x0000c85d01007387 */ /* 0x0001e20000100800 */
[----:B------:R-:W-:-:S02]  /*08a0*/  LOP3.LUT R65, R2, 0x10, RZ, 0xfc, !PT ;  /* 0x0000001002417812 */ /* 0x000fc400078efcff */
[C---:B------:R-:W-:Y:S01]  /*08b0*/  LOP3.LUT R64, R2.reuse, 0x14, RZ, 0xfc, !PT ;  /* 0x0000001402407812 */ /* 0x040fe200078efcff */
[----:B------:R0:W-:Y:S01]  /*08c0*/  STL [R1+0xc4], R94 ;  /* 0x0000c45e01007387 */ /* 0x0001e20000100800 */
[C---:B------:R-:W-:Y:S02]  /*08d0*/  LOP3.LUT R63, R2.reuse, 0x18, RZ, 0xfc, !PT ;  /* 0x00000018023f7812 */ /* 0x040fe400078efcff */
        /* <DEDUP_REMOVED lines=36> */
[----:B------:R-:W-:Y:S01]  /*0b20*/  LOP3.LUT R21, R2, 0x7c, RZ, 0xfc, !PT ;  /* 0x0000007c02157812 */ /* 0x000fe200078efcff */
[----:B------:R0:W-:Y:S04]  /*0b30*/  STL [R1+0x90], R117 ;  /* 0x0000907501007387 */ /* 0x0001e80000100800 */
[----:B------:R0:W-:Y:S04]  /*0b40*/  STL [R1+0x8c], R118 ;  /* 0x00008c7601007387 */ /* 0x0001e80000100800 */
[----:B------:R0:W-:Y:S01]  /*0b50*/  STL [R1+0x10c], R20 ;  /* 0x00010c1401007387 */ /* 0x0001e20000100800 */
[----:B------:R-:W-:Y:S05]  /*0b60*/  @P0 BRA `(.L_x_0) ;  /* 0x00000000004c0947 */ /* 0x000fea0003800000 */
[----:B------:R-:W-:Y:S01]  /*0b70*/  IMAD.SHL.U32 R0, R70, 0x10, RZ ;  /* 0x0000001046007824 */ /* 0x000fe200078e00ff */
[----:B------:R-:W-:Y:S02]  /*0b80*/  CS2R R24, SRZ ;  /* 0x0000000000187805 */ /* 0x000fe4000001ff00 */
[----:B------:R-:W-:Y:S02]  /*0b90*/  CS2R R26, SRZ ;  /* 0x00000000001a7805 */ /* 0x000fe4000001ff00 */
[----:B------:R-:W-:Y:S02]  /*0ba0*/  CS2R R28, SRZ ;  /* 0x00000000001c7805 */ /* 0x000fe4000001ff00 */
[----:B------:R-:W-:Y:S01]  /*0bb0*/  CS2R R30, SRZ ;  /* 0x00000000001e7805 */ /* 0x000fe2000001ff00 */
[----:B------:R1:W-:Y:S01]  /*0bc0*/  STL [R1+0x110], R0 ;  /* 0x0001100001007387 */ /* 0x0003e20000100800 */
[----:B------:R-:W-:Y:S02]  /*0bd0*/  CS2R R32, SRZ ;  /* 0x0000000000207805 */ /* 0x000fe4000001ff00 */
[----:B------:R-:W-:-:S02]  /*0be0*/  CS2R R34, SRZ ;  /* 0x0000000000227805 */ /* 0x000fc4000001ff00 */
[----:B------:R-:W-:Y:S02]  /*0bf0*/  CS2R R36, SRZ ;  /* 0x0000000000247805 */ /* 0x000fe4000001ff00 */
[----:B------:R-:W-:Y:S02]  /*0c00*/  CS2R R38, SRZ ;  /* 0x0000000000267805 */ /* 0x000fe4000001ff00 */
[----:B------:R-:W-:Y:S02]  /*0c10*/  CS2R R40, SRZ ;  /* 0x0000000000287805 */ /* 0x000fe4000001ff00 */
[----:B------:R-:W-:Y:S02]  /*0c20*/  CS2R R42, SRZ ;  /* 0x00000000002a7805 */ /* 0x000fe4000001ff00 */
[----:B------:R-:W-:Y:S02]  /*0c30*/  CS2R R44, SRZ ;  /* 0x00000000002c7805 */ /* 0x000fe4000001ff00 */
[----:B------:R-:W-:-:S02]  /*0c40*/  CS2R R46, SRZ ;  /* 0x00000000002e7805 */ /* 0x000fc4000001ff00 */
[----:B------:R-:W-:Y:S02]  /*0c50*/  CS2R R48, SRZ ;  /* 0x0000000000307805 */ /* 0x000fe4000001ff00 */
[----:B------:R-:W-:Y:S02]  /*0c60*/  CS2R R50, SRZ ;  /* 0x0000000000327805 */ /* 0x000fe4000001ff00 */
[----:B------:R-:W-:Y:S02]  /*0c70*/  CS2R R52, SRZ ;  /* 0x0000000000347805 */ /* 0x000fe4000001ff00 */
[----:B------:R-:W-:Y:S01]  /*0c80*/  CS2R R54, SRZ ;  /* 0x0000000000367805 */ /* 0x000fe2000001ff00 */
[----:B-1----:R-:W-:Y:S06]  /*0c90*/  BRA `(.L_x_1) ;  /* 0x0000005400047947 */ /* 0x002fec0003800000 */
.L_x_0:
[----:B------:R-:W-:Y:S01]  /*0ca0*/  IABS R0, R7 ;  /* 0x0000000700007213 */ /* 0x000fe20000000000 */
[----:B------:R-:W-:Y:S01]  /*0cb0*/  ULDC UR4, c[0x0][0x240] ;  /* 0x0000900000047ab9 */ /* 0x000fe20000000800 */
[----:B------:R-:W-:Y:S01]  /*0cc0*/  IABS R5, R6 ;  /* 0x0000000600057213 */ /* 0x000fe20000000000 */
[----:B------:R-:W-:Y:S01]  /*0cd0*/  ULDC.64 UR16, c[0x0][0x218] ;  /* 0x0000860000107ab9 */ /* 0x000fe20000000a00 */
[----:B------:R-:W1:Y:S01]  /*0ce0*/  I2F.RP R12, R0 ;  /* 0x00000000000c7306 */ /* 0x000e620000209400 */
[----:B------:R-:W-:Y:S01]  /*0cf0*/  IABS R77, R116 ;  /* 0x00000074004d7213 */ /* 0x000fe20000000000 */
[----:B------:R-:W-:Y:S01]  /*0d00*/  ULDC UR5, c[0x0][0x234] ;  /* 0x00008d0000057ab9 */ /* 0x000fe20000000800 */
[----:B------:R-:W-:Y:S01]  /*0d10*/  IABS R75, R114 ;  /* 0x00000072004b7213 */ /* 0x000fe20000000000 */
[----:B------:R-:W-:Y:S01]  /*0d20*/  ULDC.64 UR6, c[0x0][0x210] ;  /* 0x0000840000067ab9 */ /* 0x000fe20000000a00 */
[----:B------:R-:W-:Y:S01]  /*0d30*/  IABS R73, R110 ;  /* 0x0000006e00497213 */ /* 0x000fe20000000000 */
[----:B------:R-:W-:Y:S01]  /*0d40*/  UIADD3 UR15, UR8, 0x4000, URZ ;  /* 0x00004000080f7890 */ /* 0x000fe2000fffe03f */
[----:B------:R-:W-:Y:S01]  /*0d50*/  IABS R97, R108 ;  /* 0x0000006c00617213 */ /* 0x000fe20000000000 */
[----:B------:R-:W2:Y:S01]  /*0d60*/  I2F.RP R13, R5 ;  /* 0x00000005000d7306 */ /* 0x000ea20000209400 */
[----:B------:R-:W-:-:S02]  /*0d70*/  IABS R99, R106 ;  /* 0x0000006a00637213 */ /* 0x000fc40000000000 */
[----:B------:R-:W-:Y:S02]  /*0d80*/  IABS R105, R100 ;  /* 0x0000006400697213 */ /* 0x000fe40000000000 */
[----:B------:R-:W-:Y:S02]  /*0d90*/  IABS R71, R112 ;  /* 0x0000007000477213 */ /* 0x000fe40000000000 */
[----:B------:R-:W-:Y:S01]  /*0da0*/  IABS R107, R98 ;  /* 0x00000062006b7213 */ /* 0x000fe20000000000 */
[----:B-1----:R-:W1:Y:S01]  /*0db0*/  MUFU.RCP R12, R12 ;  /* 0x0000000c000c7308 */ /* 0x002e620000001000 */
[----:B------:R-:W-:Y:S02]  /*0dc0*/  IABS R109, R96 ;  /* 0x00000060006d7213 */ /* 0x000fe40000000000 */
[----:B------:R-:W-:Y:S02]  /*0dd0*/  IABS R101, R104 ;  /* 0x0000006800657213 */ /* 0x000fe40000000000 */
[----:B------:R-:W-:-:S02]  /*0de0*/  IABS R115, R93 ;  /* 0x0000005d00737213 */ /* 0x000fc40000000000 */
[----:B------:R-:W-:Y:S01]  /*0df0*/  IABS R79, R92 ;  /* 0x0000005c004f7213 */ /* 0x000fe20000000000 */
[----:B--2---:R-:W2:Y:S01]  /*0e00*/  MUFU.RCP R13, R13 ;  /* 0x0000000d000d7308 */ /* 0x004ea20000001000 */
[----:B------:R-:W-:Y:S02]  /*0e10*/  IABS R111, R95 ;  /* 0x0000005f006f7213 */ /* 0x000fe40000000000 */
[----:B------:R-:W-:Y:S02]  /*0e20*/  IABS R59, R91 ;  /* 0x0000005b003b7213 */ /* 0x000fe40000000000 */
[----:B------:R-:W-:Y:S02]  /*0e30*/  IABS R41, R88 ;  /* 0x0000005800297213 */ /* 0x000fe40000000000 */
[----:B------:R-:W-:Y:S01]  /*0e40*/  IABS R123, R90 ;  /* 0x0000005a007b7213 */ /* 0x000fe20000000000 */
[----:B-1----:R-:W-:Y:S01]  /*0e50*/  VIADD R8, R12, 0xffffffe ;  /* 0x0ffffffe0c087836 */ /* 0x002fe20000000000 */
[----:B------:R-:W-:-:S02]  /*0e60*/  IABS R31, R87 ;  /* 0x00000057001f7213 */ /* 0x000fc40000000000 */
[----:B------:R-:W-:Y:S01]  /*0e70*/  IABS R39, R86 ;  /* 0x0000005600277213 */ /* 0x000fe20000000000 */
[----:B------:R1:W3:Y:S01]  /*0e80*/  F2I.FTZ.U32.TRUNC.NTZ R9, R8 ;  /* 0x0000000800097305 */ /* 0x0002e2000021f000 */
[----:B------:R-:W-:Y:S02]  /*0e90*/  IABS R29, R85 ;  /* 0x00000055001d7213 */ /* 0x000fe40000000000 */
[----:B------:R-:W-:Y:S01]  /*0ea0*/  IABS R27, R83 ;  /* 0x00000053001b7213 */ /* 0x000fe20000000000 */
[----:B--2---:R-:W-:Y:S01]  /*0eb0*/  VIADD R10, R13, 0xffffffe ;  /* 0x0ffffffe0d0a7836 */ /* 0x004fe20000000000 */
[----:B------:R-:W-:Y:S02]  /*0ec0*/  IABS R13, R118 ;  /* 0x00000076000d7213 */ /* 0x000fe40000000000 */
[----:B------:R-:W-:Y:S01]  /*0ed0*/  IABS R81, R72 ;  /* 0x0000004800517213 */ /* 0x000fe20000000000 */
[----:B------:R2:W4:Y:S01]  /*0ee0*/  F2I.FTZ.U32.TRUNC.NTZ R11, R10 ;  /* 0x0000000a000b7305 */ /* 0x000522000021f000 */
[----:B-1----:R-:W-:Y:S01]  /*0ef0*/  IMAD.MOV.U32 R8, RZ, RZ, RZ ;  /* 0x000000ffff087224 */ /* 0x002fe200078e00ff */
[----:B------:R-:W-:-:S02]  /*0f00*/  IABS R25, R80 ;  /* 0x0000005000197213 */ /* 0x000fc40000000000 */
[----:B------:R-:W-:Y:S02]  /*0f10*/  IABS R103, R102 ;  /* 0x0000006600677213 */ /* 0x000fe40000000000 */
[----:B------:R-:W-:Y:S01]  /*0f20*/  IABS R113, R94 ;  /* 0x0000005e00717213 */ /* 0x000fe20000000000 */
[--C-:B---3--:R-:W-:Y:S01]  /*0f30*/  IMAD.MOV R15, RZ, RZ, -R9.reuse ;  /* 0x000000ffff0f7224 */ /* 0x108fe200078e0a09 */
[----:B------:R-:W-:Y:S01]  /*0f40*/  IABS R125, R89 ;  /* 0x00000059007d7213 */ /* 0x000fe20000000000 */
[----:B--2---:R-:W-:Y:S01]  /*0f50*/  IMAD.MOV.U32 R10, RZ, RZ, RZ ;  /* 0x000000ffff0a7224 */ /* 0x004fe200078e00ff */
[----:B------:R-:W-:Y:S01]  /*0f60*/  IABS R37, R82 ;  /* 0x0000005200257213 */ /* 0x000fe20000000000 */
[----:B------:R-:W-:Y:S01]  /*0f70*/  IMAD R15, R15, R0, RZ ;  /* 0x000000000f0f7224 */ /* 0x000fe200078e02ff */
[----:B------:R-:W-:Y:S02]  /*0f80*/  IABS R35, R78 ;  /* 0x0000004e00237213 */ /* 0x000fe40000000000 */
[----:B------:R-:W-:Y:S01]  /*0f90*/  IABS R33, R76 ;  /* 0x0000004c00217213 */ /* 0x000fe20000000000 */
[----:B------:R-:W-:Y:S01]  /*0fa0*/  IMAD.HI.U32 R8, R9, R15, R8 ;  /* 0x0000000f09087227 */ /* 0x000fe200078e0008 */
[----:B------:R-:W-:-:S02]  /*0fb0*/  IABS R15, R117 ;  /* 0x00000075000f7213 */ /* 0x000fc40000000000 */
[----:B------:R-:W-:Y:S01]  /*0fc0*/  IABS R18, R20 ;  /* 0x0000001400127213 */ /* 0x000fe20000000000 */
[----:B----4-:R-:W-:Y:S01]  /*0fd0*/  IMAD.MOV R14, RZ, RZ, -R11 ;  /* 0x000000ffff0e7224 */ /* 0x010fe200078e0a0b */
[----:B------:R-:W-:Y:S01]  /*0fe0*/  LOP3.LUT R28, RZ, R7, RZ, 0x33, !PT ;  /* 0x00000007ff1c7212 */ /* 0x000fe200078e33ff */
[----:B------:R-:W-:-:S04]  /*0ff0*/  IMAD.HI.U32 R9, R8, R13, RZ ;  /* 0x0000000d08097227 */ /* 0x000fc800078e00ff */
[----:B------:R-:W-:Y:S02]  /*1000*/  IMAD.MOV R9, RZ, RZ, -R9 ;  /* 0x000000ffff097224 */ /* 0x000fe400078e0a09 */
[----:B------:R-:W-:-:S04]  /*1010*/  IMAD.HI.U32 R12, R8, R77, RZ ;  /* 0x0000004d080c7227 */ /* 0x000fc800078e00ff */
[----:B------:R-:W-:Y:S02]  /*1020*/  IMAD R9, R0, R9, R13 ;  /* 0x0000000900097224 */ /* 0x000fe400078e020d */
[----:B------:R-:W-:-:S03]  /*1030*/  IMAD.HI.U32 R13, R8, R75, RZ ;  /* 0x0000004b080d7227 */ /* 0x000fc600078e00ff */
[C---:B------:R-:W-:Y:S01]  /*1040*/  ISETP.GT.U32.AND P0, PT, R0.reuse, R9, PT ;  /* 0x000000090000720c */ /* 0x040fe20003f04070 */
[----:B------:R-:W-:Y:S02]  /*1050*/  IMAD.MOV R12, RZ, RZ, -R12 ;  /* 0x000000ffff0c7224 */ /* 0x000fe400078e0a0c */
[----:B------:R-:W-:Y:S02]  /*1060*/  IMAD.MOV R13, RZ, RZ, -R13 ;  /* 0x000000ffff0d7224 */ /* 0x000fe400078e0a0d */
[----:B------:R-:W-:Y:S02]  /*1070*/  IMAD R77, R0, R12, R77 ;  /* 0x0000000c004d7224 */ /* 0x000fe400078e024d */
[----:B------:R-:W-:-:S03]  /*1080*/  IMAD.HI.U32 R12, R8, R73, RZ ;  /* 0x00000049080c7227 */ /* 0x000fc600078e00ff */
[C---:B------:R-:W-:Y:S01]  /*1090*/  ISETP.GT.U32.AND P1, PT, R0.reuse, R77, PT ;  /* 0x0000004d0000720c */ /* 0x040fe20003f24070 */
[----:B------:R-:W-:Y:S02]  /*10a0*/  IMAD R75, R0, R13, R75 ;  /* 0x0000000d004b7224 */ /* 0x000fe400078e024b */
[----:B------:R-:W-:Y:S02]  /*10b0*/  IMAD.MOV R13, RZ, RZ, -R12 ;  /* 0x000000ffff0d7224 */ /* 0x000fe400078e0a0c */
[----:B------:R-:W-:Y:S01]  /*10c0*/  IMAD.HI.U32 R12, R8, R97, RZ ;  /* 0x00000061080c7227 */ /* 0x000fe200078e00ff */
[----:B------:R-:W-:-:S03]  /*10d0*/  ISETP.GT.U32.AND P2, PT, R0, R75, PT ;  /* 0x0000004b0000720c */ /* 0x000fc60003f44070 */
[----:B------:R-:W-:Y:S02]  /*10e0*/  IMAD R73, R0, R13, R73 ;  /* 0x0000000d00497224 */ /* 0x000fe400078e0249 */
[----:B------:R-:W-:-:S03]  /*10f0*/  IMAD.HI.U32 R13, R8, R99, RZ ;  /* 0x00000063080d7227 */ /* 0x000fc600078e00ff */
[C---:B------:R-:W-:Y:S01]  /*1100*/  ISETP.GT.U32.AND P4, PT, R0.reuse, R73, PT ;  /* 0x000000490000720c */ /* 0x040fe20003f84070 */
[----:B------:R-:W-:Y:S02]  /*1110*/  IMAD.MOV R12, RZ, RZ, -R12 ;  /* 0x000000ffff0c7224 */ /* 0x000fe400078e0a0c */
[----:B------:R-:W-:Y:S02]  /*1120*/  IMAD.MOV R13, RZ, RZ, -R13 ;  /* 0x000000ffff0d7224 */ /* 0x000fe400078e0a0d */
[----:B------:R-:W-:Y:S02]  /*1130*/  IMAD R97, R0, R12, R97 ;  /* 0x0000000c00617224 */ /* 0x000fe400078e0261 */
[----:B------:R-:W-:-:S04]  /*1140*/  IMAD.HI.U32 R12, R8, R105, RZ ;  /* 0x00000069080c7227 */ /* 0x000fc800078e00ff */
[----:B------:R-:W-:Y:S02]  /*1150*/  IMAD R17, R14, R5, RZ ;  /* 0x000000050e117224 */ /* 0x000fe400078e02ff */
[----:B------:R-:W-:-:S04]  /*1160*/  IMAD.HI.U32 R14, R8, R71, RZ ;  /* 0x00000047080e7227 */ /* 0x000fc800078e00ff */
[----:B------:R-:W-:Y:S02]  /*1170*/  IMAD R99, R0, R13, R99 ;  /* 0x0000000d00637224 */ /* 0x000fe400078e0263 */
[----:B------:R-:W-:Y:S02]  /*1180*/  IMAD.MOV R13, RZ, RZ, -R12 ;  /* 0x000000ffff0d7224 */ /* 0x000fe400078e0a0c */
[----:B------:R-:W-:-:S04]  /*1190*/  IMAD.HI.U32 R12, R8, R107, RZ ;  /* 0x0000006b080c7227 */ /* 0x000fc800078e00ff */
[----:B------:R-:W-:Y:S02]  /*11a0*/  IMAD.MOV R14, RZ, RZ, -R14 ;  /* 0x000000ffff0e7224 */ /* 0x000fe400078e0a0e */
[----:B------:R-:W-:Y:S02]  /*11b0*/  IMAD R105, R0, R13, R105 ;  /* 0x0000000d00697224 */ /* 0x000fe400078e0269 */
[----:B------:R-:W-:-:S04]  /*11c0*/  IMAD.HI.U32 R13, R8, R109, RZ ;  /* 0x0000006d080d7227 */ /* 0x000fc800078e00ff */
[----:B------:R-:W-:Y:S02]  /*11d0*/  IMAD.MOV R12, RZ, RZ, -R12 ;  /* 0x000000ffff0c7224 */ /* 0x000fe400078e0a0c */
[----:B------:R-:W-:Y:S02]  /*11e0*/  IMAD R71, R0, R14, R71 ;  /* 0x0000000e00477224 */ /* 0x000fe400078e0247 */
[----:B------:R-:W-:-:S03]  /*11f0*/  IMAD.HI.U32 R14, R8, R101, RZ ;  /* 0x00000065080e7227 */ /* 0x000fc600078e00ff */
[C---:B------:R-:W-:Y:S01]  /*1200*/  ISETP.GT.U32.AND P3, PT, R0.reuse, R71, PT ;  /* 0x000000470000720c */ /* 0x040fe20003f64070 */
[----:B------:R-:W-:Y:S02]  /*1210*/  IMAD.MOV R13, RZ, RZ, -R13 ;  /* 0x000000ffff0d7224 */ /* 0x000fe400078e0a0d */
[----:B------:R-:W-:Y:S02]  /*1220*/  IMAD R107, R0, R12, R107 ;  /* 0x0000000c006b7224 */ /* 0x000fe400078e026b */
[----:B------:R-:W-:-:S04]  /*1230*/  IMAD.HI.U32 R12, R8, R115, RZ ;  /* 0x00000073080c7227 */ /* 0x000fc800078e00ff */
[----:B------:R-:W-:Y:S02]  /*1240*/  IMAD.MOV R14, RZ, RZ, -R14 ;  /* 0x000000ffff0e7224 */ /* 0x000fe400078e0a0e */
[----:B------:R-:W-:Y:S02]  /*1250*/  IMAD R109, R0, R13, R109 ;  /* 0x0000000d006d7224 */ /* 0x000fe400078e026d */
[----:B------:R-:W-:Y:S02]  /*1260*/  IMAD.MOV R13, RZ, RZ, -R12 ;  /* 0x000000ffff0d7224 */ /* 0x000fe400078e0a0c */
[----:B------:R-:W-:-:S04]  /*1270*/  IMAD.HI.U32 R12, R8, R79, RZ ;  /* 0x0000004f080c7227 */ /* 0x000fc800078e00ff */
[----:B------:R-:W-:Y:S02]  /*1280*/  IMAD R101, R0, R14, R101 ;  /* 0x0000000e00657224 */ /* 0x000fe400078e0265 */
[----:B------:R-:W-:-:S04]  /*1290*/  IMAD.HI.U32 R14, R8, R111, RZ ;  /* 0x0000006f080e7227 */ /* 0x000fc800078e00ff */
[----:B------:R-:W-:Y:S02]  /*12a0*/  IMAD R115, R0, R13, R115 ;  /* 0x0000000d00737224 */ /* 0x000fe400078e0273 */
[----:B------:R-:W-:-:S04]  /*12b0*/  IMAD.HI.U32 R13, R8, R59, RZ ;  /* 0x0000003b080d7227 */ /* 0x000fc800078e00ff */
[----:B------:R-:W-:Y:S02]  /*12c0*/  IMAD.MOV R12, RZ, RZ, -R12 ;  /* 0x000000ffff0c7224 */ /* 0x000fe400078e0a0c */
[----:B------:R-:W-:Y:S02]  /*12d0*/  IMAD.MOV R14, RZ, RZ, -R14 ;  /* 0x000000ffff0e7224 */ /* 0x000fe400078e0a0e */
[----:B------:R-:W-:Y:S02]  /*12e0*/  IMAD.MOV R13, RZ, RZ, -R13 ;  /* 0x000000ffff0d7224 */ /* 0x000fe400078e0a0d */
[----:B------:R-:W-:Y:S02]  /*12f0*/  IMAD R79, R0, R12, R79 ;  /* 0x0000000c004f7224 */ /* 0x000fe400078e024f */
[----:B------:R-:W-:-:S04]  /*1300*/  IMAD.HI.U32 R12, R8, R41, RZ ;  /* 0x00000029080c7227 */ /* 0x000fc800078e00ff */
[----:B------:R-:W-:Y:S02]  /*1310*/  IMAD R111, R0, R14, R111 ;  /* 0x0000000e006f7224 */ /* 0x000fe400078e026f */
        /* <DEDUP_REMOVED lines=14> */
[C---:B------:R-:W-:Y:S02]  /*1400*/  IMAD R39, R0.reuse, R13, R39 ;  /* 0x0000000d00277224 */ /* 0x040fe400078e0227 */
[----:B------:R-:W-:Y:S02]  /*1410*/  IMAD.MOV R13, RZ, RZ, -R12 ;  /* 0x000000ffff0d7224 */ /* 0x000fe400078e0a0c */
[----:B------:R-:W-:Y:S02]  /*1420*/  IMAD R29, R0, R14, R29 ;  /* 0x0000000e001d7224 */ /* 0x000fe400078e021d */
[----:B------:R-:W-:-:S04]  /*1430*/  IMAD.HI.U32 R14, R8, R81, RZ ;  /* 0x00000051080e7227 */ /* 0x000fc800078e00ff */
[----:B------:R-:W-:Y:S02]  /*1440*/  IMAD R27, R0, R13, R27 ;  /* 0x0000000d001b7224 */ /* 0x000fe400078e021b */
[----:B------:R-:W-:-:S04]  /*1450*/  IMAD.HI.U32 R13, R8, R25, RZ ;  /* 0x00000019080d7227 */ /* 0x000fc800078e00ff */
[----:B------:R-:W-:Y:S02]  /*1460*/  IMAD.MOV R16, RZ, RZ, -R14 ;  /* 0x000000ffff107224 */ /* 0x000fe400078e0a0e */
[----:B------:R-:W-:Y:S02]  /*1470*/  IMAD.MOV R14, RZ, RZ, -R13 ;  /* 0x000000ffff0e7224 */ /* 0x000fe400078e0a0d */
[C---:B------:R-:W-:Y:S02]  /*1480*/  IMAD R13, R0.reuse, R16, R81 ;  /* 0x00000010000d7224 */ /* 0x040fe400078e0251 */
[----:B------:R-:W-:Y:S01]  /*1490*/  IMAD.HI.U32 R10, R11, R17, R10 ;  /* 0x000000110b0a7227 */ /* 0x000fe200078e000a */
[----:B------:R-:W-:Y:S02]  /*14a0*/  IABS R17, R84 ;  /* 0x0000005400117213 */ /* 0x000fe40000000000 */
[----:B------:R-:W-:Y:S01]  /*14b0*/  ISETP.GT.U32.AND P6, PT, R0, R13, PT ;  /* 0x0000000d0000720c */ /* 0x000fe20003fc4070 */
[----:B------:R-:W-:-:S04]  /*14c0*/  IMAD.HI.U32 R11, R8, R15, RZ ;  /* 0x0000000f080b7227 */ /* 0x000fc800078e00ff */
[----:B------:R-:W-:Y:S02]  /*14d0*/  IMAD.MOV R11, RZ, RZ, -R11 ;  /* 0x000000ffff0b7224 */ /* 0x000fe400078e0a0b */
[--C-:B------:R-:W-:Y:S02]  /*14e0*/  @!P0 IMAD.IADD R9, R9, 0x1, -R0.reuse ;  /* 0x0000000109098824 */ /* 0x100fe400078e0a00 */
[C---:B------:R-:W-:Y:S02]  /*14f0*/  IMAD R11, R0.reuse, R11, R15 ;  /* 0x0000000b000b7224 */ /* 0x040fe400078e020f */
[--C-:B------:R-:W-:Y:S01]  /*1500*/  @!P1 IMAD.IADD R77, R77, 0x1, -R0.reuse ;  /* 0x000000014d4d9824 */ /* 0x100fe200078e0a00 */
[C---:B------:R-:W-:Y:S01]  /*1510*/  ISETP.GT.U32.AND P1, PT, R0.reuse, R9, PT ;  /* 0x000000090000720c */ /* 0x040fe20003f24070 */
[----:B------:R-:W-:Y:S01]  /*1520*/  @!P6 IMAD.IADD R13, R13, 0x1, -R0 ;  /* 0x000000010d0de824 */ /* 0x000fe200078e0a00 */
[----:B------:R-:W-:Y:S01]  /*1530*/  ISETP.GT.U32.AND P5, PT, R0, R11, PT ;  /* 0x0000000b0000720c */ /* 0x000fe20003fa4070 */
[----:B------:R-:W-:-:S03]  /*1540*/  IMAD.HI.U32 R15, R8, R103, RZ ;  /* 0x00000067080f7227 */ /* 0x000fc600078e00ff */
[C---:B------:R-:W-:Y:S01]  /*1550*/  ISETP.GT.U32.AND P0, PT, R0.reuse, R13, PT ;  /* 0x0000000d0000720c */ /* 0x040fe20003f04070 */
[--C-:B------:R-:W-:Y:S02]  /*1560*/  @!P2 IMAD.IADD R75, R75, 0x1, -R0.reuse ;  /* 0x000000014b4ba824 */ /* 0x100fe400078e0a00 */
[----:B------:R-:W-:Y:S02]  /*1570*/  IMAD.MOV R15, RZ, RZ, -R15 ;  /* 0x000000ffff0f7224 */ /* 0x000fe400078e0a0f */
[--C-:B------:R-:W-:Y:S01]  /*1580*/  @!P3 IMAD.IADD R71, R71, 0x1, -R0.reuse ;  /* 0x000000014747b824 */ /* 0x100fe200078e0a00 */
[C---:B------:R-:W-:Y:S01]  /*1590*/  ISETP.GT.U32.AND P3, PT, R0.reuse, R77, PT ;  /* 0x0000004d0000720c */ /* 0x040fe20003f64070 */
[--C-:B------:R-:W-:Y:S01]  /*15a0*/  @!P1 IMAD.IADD R9, R9, 0x1, -R0.reuse ;  /* 0x0000000109099824 */ /* 0x100fe200078e0a00 */
[C---:B------:R-:W-:Y:S01]  /*15b0*/  ISETP.GT.U32.AND P1, PT, R0.reuse, R99, PT ;  /* 0x000000630000720c */ /* 0x040fe20003f24070 */
[----:B------:R-:W-:Y:S01]  /*15c0*/  @!P5 IMAD.IADD R11, R11, 0x1, -R0 ;  /* 0x000000010b0bd824 */ /* 0x000fe200078e0a00 */
[C---:B------:R-:W-:Y:S01]  /*15d0*/  ISETP.GT.U32.AND P5, PT, R0.reuse, R71, PT ;  /* 0x000000470000720c */ /* 0x040fe20003fa4070 */
[----:B------:R-:W-:-:S02]  /*15e0*/  IMAD R103, R0, R15, R103 ;  /* 0x0000000f00677224 */ /* 0x000fc400078e0267 */
[----:B------:R-:W-:Y:S01]  /*15f0*/  @!P0 IMAD.IADD R13, R13, 0x1, -R0 ;  /* 0x000000010d0d8824 */ /* 0x000fe200078e0a00 */
[----:B------:R-:W-:Y:S01]  /*1600*/  ISETP.GT.U32.AND P2, PT, R0, R11, PT ;  /* 0x0000000b0000720c */ /* 0x000fe20003f44070 */
[----:B------:R-:W-:Y:S01]  /*1610*/  IMAD.HI.U32 R15, R8, R113, RZ ;  /* 0x00000071080f7227 */ /* 0x000fe200078e00ff */
[----:B------:R-:W-:-:S03]  /*1620*/  ISETP.GT.U32.AND P0, PT, R0, R97, PT ;  /* 0x000000610000720c */ /* 0x000fc60003f04070 */
[----:B------:R-:W-:Y:S02]  /*1630*/  IMAD.MOV R15, RZ, RZ, -R15 ;  /* 0x000000ffff0f7224 */ /* 0x000fe400078e0a0f */
[--C-:B------:R-:W-:Y:S01]  /*1640*/  @!P4 IMAD.IADD R73, R73, 0x1, -R0.reuse ;  /* 0x000000014949c824 */ /* 0x100fe200078e0a00 */
[C---:B------:R-:W-:Y:S01]  /*1650*/  ISETP.GT.U32.AND P4, PT, R0.reuse, R75, PT ;  /* 0x0000004b0000720c */ /* 0x040fe20003f84070 */
[C---:B------:R-:W-:Y:S02]  /*1660*/  IMAD R113, R0.reuse, R15, R113 ;  /* 0x0000000f00717224 */ /* 0x040fe400078e0271 */
[--C-:B------:R-:W-:Y:S01]  /*1670*/  @!P1 IMAD.IADD R99, R99, 0x1, -R0.reuse ;  /* 0x0000000163639824 */ /* 0x100fe200078e0a00 */
[C---:B------:R-:W-:Y:S01]  /*1680*/  ISETP.GT.U32.AND P6, PT, R0.reuse, R73, PT ;  /* 0x000000490000720c */ /* 0x040fe20003fc4070 */
        /* <DEDUP_REMOVED lines=8> */
[----:B------:R-:W-:Y:S01]  /*1710*/  @!P4 IMAD.IADD R75, R75, 0x1, -R0 ;  /* 0x000000014b4bc824 */ /* 0x000fe200078e0a00 */
[----:B------:R-:W-:Y:S01]  /*1720*/  ISETP.GT.U32.AND P4, PT, R0, R105, PT ;  /* 0x000000690000720c */ /* 0x000fe20003f84070 */
[----:B------:R-:W-:Y:S01]  /*1730*/  IMAD.HI.U32 R15, R8, R125, RZ ;  /* 0x0000007d080f7227 */ /* 0x000fe200078e00ff */
[----:B------:R-:W-:-:S03]  /*1740*/  ISETP.GT.U32.AND P5, PT, R0, R107, PT ;  /* 0x0000006b0000720c */ /* 0x000fc60003fa4070 */
        /* <DEDUP_REMOVED lines=22> */
[----:B------:R-:W-:-:S02]  /*18b0*/  IMAD.MOV R15, RZ, RZ, -R15 ;  /* 0x000000ffff0f7224 */ /* 0x000fc400078e0a0f */
[----:B------:R-:W-:Y:S01]  /*18c0*/  @!P3 IMAD.IADD R79, R79, 0x1, -R0 ;  /* 0x000000014f4fb824 */ /* 0x000fe200078e0a00 */
[C---:B------:R-:W-:Y:S01]  /*18d0*/  ISETP.GT.U32.AND P3, PT, R0.reuse, R105, PT ;  /* 0x000000690000720c */ /* 0x040fe20003f64070 */
[----:B------:R-:W-:Y:S02]  /*18e0*/  IMAD R125, R0, R15, R125 ;  /* 0x0000000f007d7224 */ /* 0x000fe400078e027d */
[----:B------:R-:W-:-:S04]  /*18f0*/  IMAD.HI.U32 R15, R8, R17, RZ ;  /* 0x00000011080f7227 */ /* 0x000fc800078e00ff */
[--C-:B------:R-:W-:Y:S01]  /*1900*/  @!P4 IMAD.IADD R59, R59, 0x1, -R0.reuse ;  /* 0x000000013b3bc824 */ /* 0x100fe200078e0a00 */
[C---:B------:R-:W-:Y:S01]  /*1910*/  ISETP.GT.U32.AND P4, PT, R0.reuse, R107, PT ;  /* 0x0000006b0000720c */ /* 0x040fe20003f84070 */
[----:B------:R-:W-:Y:S02]  /*1920*/  IMAD.MOV R15, RZ, RZ, -R15 ;  /* 0x000000ffff0f7224 */ /* 0x000fe400078e0a0f */
[----:B------:R-:W-:Y:S01]  /*1930*/  @!P2 IMAD.IADD R103, R103, 0x1, -R0 ;  /* 0x000000016767a824 */ /* 0x000fe200078e0a00 */
[----:B------:R-:W-:Y:S01]  /*1940*/  ISETP.GT.U32.AND P2, PT, R0, R115, PT ;  /* 0x000000730000720c */ /* 0x000fe20003f44070 */
[----:B------:R-:W-:-:S04]  /*1950*/  IMAD.HI.U32 R12, R8, R37, RZ ;  /* 0x00000025080c7227 */ /* 0x000fc800078e00ff */
[--C-:B------:R-:W-:Y:S02]  /*1960*/  @!P5 IMAD.IADD R123, R123, 0x1, -R0.reuse ;  /* 0x000000017b7bd824 */ /* 0x100fe400078e0a00 */
[--C-:B------:R-:W-:Y:S01]  /*1970*/  @!P6 IMAD.IADD R97, R97, 0x1, -R0.reuse ;  /* 0x000000016161e824 */ /* 0x100fe200078e0a00 */
[C---:B------:R-:W-:Y:S01]  /*1980*/  ISETP.GT.U32.AND P6, PT, R0.reuse, R109, PT ;  /* 0x0000006d0000720c */ /* 0x040fe20003fc4070 */
[--C-:B------:R-:W-:Y:S01]  /*1990*/  @!P0 IMAD.IADD R111, R111, 0x1, -R0.reuse ;  /* 0x000000016f6f8824 */ /* 0x100fe200078e0a00 */
[C---:B------:R-:W-:Y:S01]  /*19a0*/  ISETP.GT.U32.AND P0, PT, R0.reuse, R41, PT ;  /* 0x000000290000720c */ /* 0x040fe20003f04070 */
[C---:B------:R-:W-:Y:S01]  /*19b0*/  IMAD R17, R0.reuse, R15, R17 ;  /* 0x0000000f00117224 */ /* 0x040fe200078e0211 */
[C---:B------:R-:W-:Y:S01]  /*19c0*/  ISETP.GT.U32.AND P5, PT, R0.reuse, R123, PT ;  /* 0x0000007b0000720c */ /* 0x040fe20003fa4070 */
[----:B------:R-:W-:Y:S01]  /*19d0*/  @!P1 IMAD.IADD R113, R113, 0x1, -R0 ;  /* 0x0000000171719824 */ /* 0x000fe200078e0a00 */
[----:B------:R-:W-:Y:S01]  /*19e0*/  ISETP.GT.U32.AND P1, PT, R0, R31, PT ;  /* 0x0000001f0000720c */ /* 0x000fe20003f24070 */
[----:B------:R-:W-:-:S02]  /*19f0*/  IMAD.MOV R15, RZ, RZ, -R12 ;  /* 0x000000ffff0f7224 */ /* 0x000fc400078e0a0c */
[----:B------:R-:W-:-:S04]  /*1a00*/  IMAD.HI.U32 R12, R8, R35, RZ ;  /* 0x00000023080c7227 */ /* 0x000fc800078e00ff */
[----:B------:R-:W-:Y:S01]  /*1a10*/  @!P3 IMAD.IADD R105, R105, 0x1, -R0 ;  /* 0x000000016969b824 */ /* 0x000fe200078e0a00 */
[C---:B------:R-:W-:Y:S01]  /*1a20*/  ISETP.GT.U32.AND P3, PT, R0.reuse, R79, PT ;  /* 0x0000004f0000720c */ /* 0x040fe20003f64070 */
[----:B------:R-:W-:Y:S02]  /*1a30*/  IMAD.MOV R12, RZ, RZ, -R12 ;  /* 0x000000ffff0c7224 */ /* 0x000fe400078e0a0c */
[--C-:B------:R-:W-:Y:S01]  /*1a40*/  @!P4 IMAD.IADD R107, R107, 0x1, -R0.reuse ;  /* 0x000000016b6bc824 */ /* 0x100fe200078e0a00 */
[C---:B------:R-:W-:Y:S01]  /*1a50*/  ISETP.GT.U32.AND P4, PT, R0.reuse, R59, PT ;  /* 0x0000003b0000720c */ /* 0x040fe20003f84070 */
[C---:B------:R-:W-:Y:S02]  /*1a60*/  IMAD R25, R0.reuse, R14, R25 ;  /* 0x0000000e00197224 */ /* 0x040fe400078e0219 */
[C---:B------:R-:W-:Y:S02]  /*1a70*/  IMAD R35, R0.reuse, R12, R35 ;  /* 0x0000000c00237224 */ /* 0x040fe400078e0223 */
[--C-:B------:R-:W-:Y:S01]  /*1a80*/  @!P2 IMAD.IADD R115, R115, 0x1, -R0.reuse ;  /* 0x000000017373a824 */ /* 0x100fe200078e0a00 */
[C---:B------:R-:W-:Y:S01]  /*1a90*/  ISETP.GT.U32.AND P2, PT, R0.reuse, R39, PT ;  /* 0x000000270000720c */ /* 0x040fe20003f44070 */
[C---:B------:R-:W-:Y:S01]  /*1aa0*/  IMAD R37, R0.reuse, R15, R37 ;  /* 0x0000000f00257224 */ /* 0x040fe200078e0225 */
[----:B------:R-:W-:Y:S01]  /*1ab0*/  IABS R15, R74 ;  /* 0x0000004a000f7213 */ /* 0x000fe20000000000 */
        /* <DEDUP_REMOVED lines=10> */
[----:B------:R-:W-:-:S04]  /*1b60*/  IMAD.HI.U32 R12, R8, R33, RZ ;  /* 0x00000021080c7227 */ /* 0x000fc800078e00ff */
[----:B------:R-:W-:-:S04]  /*1b70*/  IMAD.HI.U32 R8, R8, R15, RZ ;  /* 0x0000000f08087227 */ /* 0x000fc800078e00ff */
[----:B------:R-:W-:Y:S01]  /*1b80*/  @!P4 IMAD.IADD R59, R59, 0x1, -R0 ;  /* 0x000000013b3bc824 */ /* 0x000fe200078e0a00 */
[----:B------:R-:W-:Y:S01]  /*1b90*/  ISETP.GT.U32.AND P4, PT, R0, R17, PT ;  /* 0x000000110000720c */ /* 0x000fe20003f84070 */
[----:B------:R-:W-:Y:S02]  /*1ba0*/  IMAD.MOV R8, RZ, RZ, -R8 ;  /* 0x000000ffff087224 */ /* 0x000fe400078e0a08 */
[----:B------:R-:W-:-:S04]  /*1bb0*/  IMAD.HI.U32 R10, R10, R18, RZ ;  /* 0x000000120a0a7227 */ /* 0x000fc800078e00ff */
[--C-:B------:R-:W-:Y:S02]  /*1bc0*/  @!P2 IMAD.IADD R39, R39, 0x1, -R0.reuse ;  /* 0x000000012727a824 */ /* 0x100fe400078e0a00 */
[C---:B------:R-:W-:Y:S01]  /*1bd0*/  IMAD R15, R0.reuse, R8, R15 ;  /* 0x00000008000f7224 */ /* 0x040fe200078e020f */
[----:B------:R-:W-:Y:S01]  /*1be0*/  SHF.R.S32.HI R8, RZ, 0x1f, R19 ;  /* 0x0000001fff087819 */ /* 0x000fe20000011413 */
[----:B------:R-:W-:Y:S01]  /*1bf0*/  @!P6 IMAD.IADD R125, R125, 0x1, -R0 ;  /* 0x000000017d7de824 */ /* 0x000fe200078e0a00 */
[----:B------:R-:W-:Y:S01]  /*1c00*/  ISETP.GT.U32.AND P6, PT, R0, R37, PT ;  /* 0x000000250000720c */ /* 0x000fe20003fc4070 */
[----:B------:R-:W-:Y:S01]  /*1c10*/  IMAD.MOV R12, RZ, RZ, -R12 ;  /* 0x000000ffff0c7224 */ /* 0x000fe200078e0a0c */
[----:B------:R-:W-:Y:S01]  /*1c20*/  LEA.HI R19, R8, R19, RZ, 0x7 ;  /* 0x0000001308137211 */ /* 0x000fe200078f38ff */
[----:B------:R-:W-:Y:S02]  /*1c30*/  IMAD.MOV R10, RZ, RZ, -R10 ;  /* 0x000000ffff0a7224 */ /* 0x000fe400078e0a0a */
[--C-:B------:R-:W-:Y:S01]  /*1c40*/  @!P0 IMAD.IADD R25, R25, 0x1, -R0.reuse ;  /* 0x0000000119198824 */ /* 0x100fe200078e0a00 */
[C---:B------:R-:W-:Y:S01]  /*1c50*/  ISETP.GT.U32.AND P0, PT, R0.reuse, R31, PT ;  /* 0x0000001f0000720c */ /* 0x040fe20003f04070 */
[--C-:B------:R-:W-:Y:S01]  /*1c60*/  @!P1 IMAD.IADD R35, R35, 0x1, -R0.reuse ;  /* 0x0000000123239824 */ /* 0x100fe200078e0a00 */
[C---:B------:R-:W-:Y:S01]  /*1c70*/  ISETP.GT.U32.AND P1, PT, R0.reuse, R39, PT ;  /* 0x000000270000720c */ /* 0x040fe20003f24070 */
[--C-:B------:R-:W-:Y:S01]  /*1c80*/  @!P3 IMAD.IADD R29, R29, 0x1, -R0.reuse ;  /* 0x000000011d1db824 */ /* 0x100fe200078e0a00 */
[C---:B------:R-:W-:Y:S01]  /*1c90*/  ISETP.GT.U32.AND P3, PT, R0.reuse, R15, PT ;  /* 0x0000000f0000720c */ /* 0x040fe20003f64070 */
[----:B------:R-:W-:Y:S01]  /*1ca0*/  @!P5 IMAD.IADD R27, R27, 0x1, -R0 ;  /* 0x000000011b1bd824 */ /* 0x000fe200078e0a00 */
[C---:B------:R-:W-:Y:S01]  /*1cb0*/  ISETP.GT.U32.AND P5, PT, R0.reuse, R125, PT ;  /* 0x0000007d0000720c */ /* 0x040fe20003fa4070 */
[C---:B------:R-:W-:Y:S01]  /*1cc0*/  IMAD R33, R0.reuse, R12, R33 ;  /* 0x0000000c00217224 */ /* 0x040fe200078e0221 */
[----:B------:R-:W-:Y:S01]  /*1cd0*/  SHF.R.S32.HI R19, RZ, 0x7, R19 ;  /* 0x00000007ff137819 */ /* 0x000fe20000011413 */
[----:B------:R-:W-:Y:S01]  /*1ce0*/  IMAD R18, R5, R10, R18 ;  /* 0x0000000a05127224 */ /* 0x000fe200078e0212 */
[----:B------:R-:W-:Y:S01]  /*1cf0*/  SHF.R.U32.HI R10, RZ, 0x5, R70 ;  /* 0x00000005ff0a7819 */ /* 0x000fe20000011646 */
[--C-:B------:R-:W-:Y:S01]  /*1d00*/  @!P4 IMAD.IADD R17, R17, 0x1, -R0.reuse ;  /* 0x000000011111c824 */ /* 0x100fe200078e0a00 */
[C---:B------:R-:W-:Y:S01]  /*1d10*/  ISETP.GT.U32.AND P2, PT, R0.reuse, R33, PT ;  /* 0x000000210000720c */ /* 0x040fe20003f44070 */
[--C-:B------:R-:W-:Y:S01]  /*1d20*/  @!P6 IMAD.IADD R37, R37, 0x1, -R0.reuse ;  /* 0x000000012525e824 */ /* 0x100fe200078e0a00 */
[----:B------:R-:W-:Y:S01]  /*1d30*/  ISETP.GT.U32.AND P4, PT, R5, R18, PT ;  /* 0x000000120500720c */ /* 0x000fe20003f84070 */
[--C-:B------:R-:W-:Y:S01]  /*1d40*/  @!P0 IMAD.IADD R31, R31, 0x1, -R0.reuse ;  /* 0x000000011f1f8824 */ /* 0x100fe200078e0a00 */
[C---:B------:R-:W-:Y:S01]  /*1d50*/  ISETP.GT.U32.AND P0, PT, R0.reuse, R25, PT ;  /* 0x000000190000720c */ /* 0x040fe20003f04070 */
[--C-:B------:R-:W-:Y:S01]  /*1d60*/  @!P1 IMAD.IADD R39, R39, 0x1, -R0.reuse ;  /* 0x0000000127279824 */ /* 0x100fe200078e0a00 */
[C---:B------:R-:W-:Y:S01]  /*1d70*/  ISETP.GT.U32.AND P1, PT, R0.reuse, R35, PT ;  /* 0x000000230000720c */ /* 0x040fe20003f24070 */
[--C-:B------:R-:W-:Y:S01]  /*1d80*/  @!P3 IMAD.IADD R15, R15, 0x1, -R0.reuse ;  /* 0x000000010f0fb824 */ /* 0x100fe200078e0a00 */
[C---:B------:R-:W-:Y:S01]  /*1d90*/  ISETP.GT.U32.AND P3, PT, R0.reuse, R17, PT ;  /* 0x000000110000720c */ /* 0x040fe20003f64070 */
[----:B------:R-:W-:Y:S01]  /*1da0*/  @!P5 IMAD.IADD R125, R125, 0x1, -R0 ;  /* 0x000000017d7dd824 */ /* 0x000fe200078e0a00 */
[----:B------:R-:W-:-:S02]  /*1db0*/  ISETP.GT.U32.AND P5, PT, R0, R37, PT ;  /* 0x000000250000720c */ /* 0x000fc40003fa4070 */
[C---:B------:R-:W-:Y:S01]  /*1dc0*/  ISETP.GT.U32.AND P6, PT, R0.reuse, R41, PT ;  /* 0x000000290000720c */ /* 0x040fe20003fc4070 */
[--C-:B------:R-:W-:Y:S01]  /*1dd0*/  @!P2 IMAD.IADD R33, R33, 0x1, -R0.reuse ;  /* 0x000000012121a824 */ /* 0x100fe200078e0a00 */
[----:B------:R-:W-:Y:S01]  /*1de0*/  ISETP.GT.U32.AND P2, PT, R0, R29, PT ;  /* 0x0000001d0000720c */ /* 0x000fe20003f44070 */
[----:B------:R-:W-:Y:S01]  /*1df0*/  @!P4 IMAD.IADD R18, R18, 0x1, -R5 ;  /* 0x000000011212c824 */ /* 0x000fe200078e0a05 */
[----:B------:R-:W-:Y:S01]  /*1e00*/  ISETP.GT.U32.AND P4, PT, R0, R27, PT ;  /* 0x0000001b0000720c */ /* 0x000fe20003f84070 */
[--C-:B------:R-:W-:Y:S01]  /*1e10*/  @!P0 IMAD.IADD R25, R25, 0x1, -R0.reuse ;  /* 0x0000000119198824 */ /* 0x100fe200078e0a00 */
[----:B------:R-:W-:Y:S01]  /*1e20*/  ISETP.GE.AND P0, PT, R116, RZ, PT ;  /* 0x000000ff7400720c */ /* 0x000fe20003f06270 */
[--C-:B------:R-:W-:Y:S01]  /*1e30*/  @!P1 IMAD.IADD R35, R35, 0x1, -R0.reuse ;  /* 0x0000000123239824 */ /* 0x100fe200078e0a00 */
[----:B------:R-:W-:Y:S01]  /*1e40*/  ISETP.GE.AND P1, PT, R114, RZ, PT ;  /* 0x000000ff7200720c */ /* 0x000fe20003f26270 */
[--C-:B------:R-:W-:Y:S01]  /*1e50*/  @!P3 IMAD.IADD R17, R17, 0x1, -R0.reuse ;  /* 0x000000011111b824 */ /* 0x100fe200078e0a00 */
[----:B------:R-:W-:Y:S01]  /*1e60*/  ISETP.GT.U32.AND P3, PT, R5, R18, PT ;  /* 0x000000120500720c */ /* 0x000fe20003f64070 */
[--C-:B------:R-:W-:Y:S01]  /*1e70*/  @!P5 IMAD.IADD R37, R37, 0x1, -R0.reuse ;  /* 0x000000012525d824 */ /* 0x100fe200078e0a00 */
[----:B------:R-:W-:Y:S01]  /*1e80*/  ISETP.GE.AND P5, PT, R117, RZ, PT ;  /* 0x000000ff7500720c */ /* 0x000fe20003fa6270 */
[--C-:B------:R-:W-:Y:S01]  /*1e90*/  @!P6 IMAD.IADD R41, R41, 0x1, -R0.reuse ;  /* 0x000000012929e824 */ /* 0x100fe200078e0a00 */
[C---:B------:R-:W-:Y:S01]  /*1ea0*/  ISETP.GT.U32.AND P6, PT, R0.reuse, R15, PT ;  /* 0x0000000f0000720c */ /* 0x040fe20003fc4070 */
[--C-:B------:R-:W-:Y:S01]  /*1eb0*/  @!P2 IMAD.IADD R29, R29, 0x1, -R0.reuse ;  /* 0x000000011d1da824 */ /* 0x100fe200078e0a00 */
[----:B------:R-:W-:Y:S01]  /*1ec0*/  ISETP.GT.U32.AND P2, PT, R0, R33, PT ;  /* 0x000000210000720c */ /* 0x000fe20003f44070 */
[--C-:B------:R-:W-:Y:S01]  /*1ed0*/  @!P4 IMAD.IADD R27, R27, 0x1, -R0.reuse ;  /* 0x000000011b1bc824 */ /* 0x100fe200078e0a00 */
[----:B------:R-:W-:Y:S01]  /*1ee0*/  ISETP.GE.AND P4, PT, R118, RZ, PT ;  /* 0x000000ff7600720c */ /* 0x000fe20003f86270 */
[----:B------:R-:W-:Y:S01]  /*1ef0*/  @!P0 IMAD.MOV R77, RZ, RZ, -R77 ;  /* 0x000000ffff4d8224 */ /* 0x000fe200078e0a4d */
[----:B------:R-:W-:Y:S01]  /*1f00*/  ISETP.GE.AND P0, PT, R104, RZ, PT ;  /* 0x000000ff6800720c */ /* 0x000fe20003f06270 */
[----:B------:R-:W-:Y:S01]  /*1f10*/  @!P1 IMAD.MOV R75, RZ, RZ, -R75 ;  /* 0x000000ffff4b9224 */ /* 0x000fe200078e0a4b */
[----:B------:R-:W-:Y:S01]  /*1f20*/  ISETP.GE.AND P1, PT, R102, RZ, PT ;  /* 0x000000ff6600720c */ /* 0x000fe20003f26270 */
[----:B------:R-:W-:Y:S01]  /*1f30*/  @!P3 IMAD.IADD R18, R18, 0x1, -R5 ;  /* 0x000000011212b824 */ /* 0x000fe200078e0a05 */
[----:B------:R-:W-:Y:S01]  /*1f40*/  ISETP.GE.AND P3, PT, R110, RZ, PT ;  /* 0x000000ff6e00720c */ /* 0x000fe20003f66270 */
[----:B------:R-:W-:Y:S01]  /*1f50*/  @!P5 IMAD.MOV R11, RZ, RZ, -R11 ;  /* 0x000000ffff0bd224 */ /* 0x000fe200078e0a0b */
[----:B------:R-:W-:Y:S01]  /*1f60*/  ISETP.GE.AND P5, PT, R106, RZ, PT ;  /* 0x000000ff6a00720c */ /* 0x000fe20003fa6270 */
[----:B------:R-:W-:Y:S01]  /*1f70*/  IMAD.MOV.U32 R5, RZ, RZ, R9 ;  /* 0x000000ffff057224 */ /* 0x000fe200078e0009 */
[----:B------:R-:W-:Y:S01]  /*1f80*/  R2UR UR14, R10 ;  /* 0x000000000a0e72ca */ /* 0x000fe200000e0000 */
[----:B------:R-:W-:Y:S01]  /*1f90*/  @!P2 IMAD.IADD R33, R33, 0x1, -R0 ;  /* 0x000000012121a824 */ /* 0x000fe200078e0a00 */
[----:B------:R-:W-:Y:S01]  /*1fa0*/  ISETP.GE.AND P2, PT, R112, RZ, PT ;  /* 0x000000ff7000720c */ /* 0x000fe20003f46270 */
[----:B------:R-:W-:Y:S01]  /*1fb0*/  @!P4 IMAD.MOV R5, RZ, RZ, -R5 ;  /* 0x000000ffff05c224 */ /* 0x000fe200078e0a05 */
[----:B------:R-:W-:Y:S01]  /*1fc0*/  ISETP.GE.AND P4, PT, R108, RZ, PT ;  /* 0x000000ff6c00720c */ /* 0x000fe20003f86270 */
[----:B------:R-:W-:Y:S01]  /*1fd0*/  @!P0 IMAD.MOV R101, RZ, RZ, -R101 ;  /* 0x000000ffff658224 */ /* 0x000fe200078e0a65 */
[----:B------:R-:W-:Y:S01]  /*1fe0*/  ISETP.GE.AND P0, PT, R94, RZ, PT ;  /* 0x000000ff5e00720c */ /* 0x000fe20003f06270 */
[----:B------:R-:W-:Y:S01]  /*1ff0*/  @!P1 IMAD.MOV R103, RZ, RZ, -R103 ;  /* 0x000000ffff679224 */ /* 0x000fe200078e0a67 */
[----:B------:R-:W-:Y:S01]  /*2000*/  ISETP.GE.AND P1, PT, R93, RZ, PT ;  /* 0x000000ff5d00720c */ /* 0x000fe20003f26270 */
[----:B------:R-:W-:-:S02]  /*2010*/  IMAD.MOV.U32 R9, RZ, RZ, R71 ;  /* 0x000000ffff097224 */ /* 0x000fc400078e0047 */
[----:B------:R-:W-:Y:S01]  /*2020*/  @!P5 IMAD.MOV R99, RZ, RZ, -R99 ;  /* 0x000000ffff63d224 */ /* 0x000fe200078e0a63 */
[----:B------:R-:W-:Y:S01]  /*2030*/  ISETP.GE.AND P5, PT, R95, RZ, PT ;  /* 0x000000ff5f00720c */ /* 0x000fe20003fa6270 */
        /* <DEDUP_REMOVED lines=23> */
[----:B------:R-:W-:Y:S01]  /*21b0*/  @!P6 IMAD.IADD R15, R15, 0x1, -R0 ;  /* 0x000000010f0fe824 */ /* 0x000fe200078e0a00 */
[----:B------:R-:W-:Y:S01]  /*21c0*/  ISETP.NE.AND P6, PT, R6, RZ, PT ;  /* 0x000000ff0600720c */ /* 0x000fe20003fc5270 */
        /* <DEDUP_REMOVED lines=11> */
[----:B------:R-:W-:-:S03]  /*2280*/  ISETP.NE.AND P1, PT, R7, RZ, PT ;  /* 0x000000ff0700720c */ /* 0x000fc60003f25270 */
[----:B------:R-:W-:Y:S01]  /*2290*/  @!P5 IMAD.MOV R27, RZ, RZ, -R27 ;  /* 0x000000ffff1bd224 */ /* 0x000fe200078e0a1b */
[----:B------:R-:W-:Y:S01]  /*22a0*/  ISETP.GE.AND P5, PT, R72, RZ, PT ;  /* 0x000000ff4800720c */ /* 0x000fe20003fa6270 */
[----:B------:R-:W-:Y:S01]  /*22b0*/  @!P3 IMAD.MOV R29, RZ, RZ, -R29 ;  /* 0x000000ffff1db224 */ /* 0x000fe200078e0a1d */
[C---:B------:R-:W-:Y:S01]  /*22c0*/  SEL R97, R28.reuse, R97, !P1 ;  /* 0x000000611c617207 */ /* 0x040fe20004800000 */
[----:B------:R-:W-:Y:S01]  /*22d0*/  @!P2 IMAD.MOV R39, RZ, RZ, -R39 ;  /* 0x000000ffff27a224 */ /* 0x000fe200078e0a27 */
[----:B------:R-:W-:Y:S01]  /*22e0*/  SEL R5, R28, R5, !P1 ;  /* 0x000000051c057207 */ /* 0x000fe20004800000 */
[----:B------:R-:W-:Y:S01]  /*22f0*/  @!P4 IMAD.MOV R17, RZ, RZ, -R17 ;  /* 0x000000ffff11c224 */ /* 0x000fe200078e0a11 */
[----:B------:R-:W-:Y:S01]  /*2300*/  ISETP.GE.AND P2, PT, R78, RZ, PT ;  /* 0x000000ff4e00720c */ /* 0x000fe20003f46270 */
[----:B------:R-:W-:Y:S01]  /*2310*/  IMAD R97, R97, UR4, RZ ;  /* 0x0000000461617c24 */ /* 0x000fe2000f8e02ff */
[----:B------:R-:W-:Y:S01]  /*2320*/  ISETP.GE.AND P3, PT, R76, RZ, PT ;  /* 0x000000ff4c00720c */ /* 0x000fe20003f66270 */
[----:B------:R-:W-:Y:S01]  /*2330*/  IMAD R5, R5, UR4, RZ ;  /* 0x0000000405057c24 */ /* 0x000fe2000f8e02ff */
[----:B------:R-:W-:Y:S01]  /*2340*/  ISETP.GE.AND P4, PT, R74, RZ, PT ;  /* 0x000000ff4a00720c */ /* 0x000fe20003f86270 */
[----:B------:R-:W-:Y:S01]  /*2350*/  @!P0 IMAD.MOV R18, RZ, RZ, -R18 ;  /* 0x000000ffff128224 */ /* 0x000fe200078e0a12 */
[C---:B------:R-:W-:Y:S01]  /*2360*/  SEL R11, R28.reuse, R11, !P1 ;  /* 0x0000000b1c0b7207 */ /* 0x040fe20004800000 */
[----:B------:R-:W-:Y:S01]  /*2370*/  @!P5 IMAD.MOV R13, RZ, RZ, -R13 ;  /* 0x000000ffff0dd224 */ /* 0x000fe200078e0a0d */
[----:B------:R-:W-:-:S02]  /*2380*/  SEL R111, R28, R111, !P1 ;  /* 0x0000006f1c6f7207 */ /* 0x000fc40004800000 */
[C---:B------:R-:W-:Y:S02]  /*2390*/  SEL R99, R28.reuse, R99, !P1 ;  /* 0x000000631c637207 */ /* 0x040fe40004800000 */
[----:B------:R-:W-:Y:S01]  /*23a0*/  @!P6 LOP3.LUT R18, RZ, R6, RZ, 0x33, !PT ;  /* 0x00000006ff12e212 */ /* 0x000fe200078e33ff */
[----:B------:R-:W-:Y:S01]  /*23b0*/  IMAD R6, R11, UR4, RZ ;  /* 0x000000040b067c24 */ /* 0x000fe2000f8e02ff */
[----:B0-----:R-:W-:Y:S01]  /*23c0*/  SHF.R.S32.HI R96, RZ, 0x1f, R97 ;  /* 0x0000001fff607819 */ /* 0x001fe20000011461 */
[----:B------:R-:W-:Y:S01]  /*23d0*/  IMAD R111, R111, UR4, RZ ;  /* 0x000000046f6f7c24 */ /* 0x000fe2000f8e02ff */
[C---:B------:R-:W-:Y:S01]  /*23e0*/  SEL R113, R28.reuse, R113, !P1 ;  /* 0x000000711c717207 */ /* 0x040fe20004800000 */
[----:B------:R-:W-:Y:S01]  /*23f0*/  IMAD R99, R99, UR4, RZ ;  /* 0x0000000463637c24 */ /* 0x000fe2000f8e02ff */
[C---:B------:R-:W-:Y:S01]  /*2400*/  SEL R32, R28.reuse, R41, !P1 ;  /* 0x000000291c207207 */ /* 0x040fe20004800000 */
[----:B------:R-:W-:Y:S01]  /*2410*/  @!P2 IMAD.MOV R35, RZ, RZ, -R35 ;  /* 0x000000ffff23a224 */ /* 0x000fe200078e0a23 */
[----:B------:R-:W-:Y:S01]  /*2420*/  SHF.R.S32.HI R11, RZ, 0x1f, R5 ;  /* 0x0000001fff0b7819 */ /* 0x000fe20000011405 */
[----:B------:R-:W-:Y:S01]  /*2430*/  @!P3 IMAD.MOV R33, RZ, RZ, -R33 ;  /* 0x000000ffff21b224 */ /* 0x000fe200078e0a21 */
[----:B------:R-:W-:Y:S01]  /*2440*/  IADD3 R97, P6, R97, UR16, RZ ;  /* 0x0000001061617c10 */ /* 0x000fe2000ffde0ff */
[----:B------:R-:W-:Y:S01]  /*2450*/  @!P4 IMAD.MOV R15, RZ, RZ, -R15 ;  /* 0x000000ffff0fc224 */ /* 0x000fe200078e0a0f */
[----:B------:R-:W-:Y:S01]  /*2460*/  SEL R101, R28, R101, !P1 ;  /* 0x000000651c657207 */ /* 0x000fe20004800000 */
[----:B------:R-:W-:Y:S01]  /*2470*/  IMAD R113, R113, UR4, RZ ;  /* 0x0000000471717c24 */ /* 0x000fe2000f8e02ff */
[----:B------:R-:W-:Y:S01]  /*2480*/  IADD3 R5, P5, R5, UR16, RZ ;  /* 0x0000001005057c10 */ /* 0x000fe2000ffbe0ff */
[----:B------:R-:W-:Y:S01]  /*2490*/  IMAD R32, R32, UR4, RZ ;  /* 0x0000000420207c24 */ /* 0x000fe2000f8e02ff */
[----:B------:R-:W-:Y:S01]  /*24a0*/  SEL R7, R28, R77, !P1 ;  /* 0x0000004d1c077207 */ /* 0x000fe20004800000 */
[----:B------:R-:W-:Y:S01]  /*24b0*/  IMAD R101, R101, UR4, RZ ;  /* 0x0000000465657c24 */ /* 0x000fe2000f8e02ff */
[----:B------:R-:W-:Y:S01]  /*24c0*/  SHF.R.S32.HI R110, RZ, 0x1f, R111 ;  /* 0x0000001fff6e7819 */ /* 0x000fe2000001146f */
[----:B------:R-:W-:Y:S01]  /*24d0*/  IMAD R18, R18, UR5, RZ ;  /* 0x0000000512127c24 */ /* 0x000fe2000f8e02ff */
[----:B------:R-:W-:Y:S01]  /*24e0*/  IADD3.X R96, R96, UR17, RZ, P6, !PT ;  /* 0x0000001160607c10 */ /* 0x000fe2000b7fe4ff */
[----:B------:R-:W-:Y:S01]  /*24f0*/  IMAD R7, R7, UR4, RZ ;  /* 0x0000000407077c24 */ /* 0x000fe2000f8e02ff */
[----:B------:R-:W-:-:S02]  /*2500*/  SHF.R.S32.HI R98, RZ, 0x1f, R99 ;  /* 0x0000001fff627819 */ /* 0x000fc40000011463 */
[----:B------:R-:W-:Y:S02]  /*2510*/  CS2R R40, SRZ ;  /* 0x0000000000287805 */ /* 0x000fe4000001ff00 */
[----:B------:R-:W-:Y:S02]  /*2520*/  IADD3.X R11, R11, UR17, RZ, P5, !PT ;  /* 0x000000110b0b7c10 */ /* 0x000fe4000affe4ff */
[----:B------:R-:W-:Y:S02]  /*2530*/  IADD3 R111, P6, R111, UR16, RZ ;  /* 0x000000106f6f7c10 */ /* 0x000fe4000ffde0ff */
[C---:B------:R-:W-:Y:S02]  /*2540*/  SEL R115, R28.reuse, R115, !P1 ;  /* 0x000000731c737207 */ /* 0x040fe40004800000 */
[C---:B------:R-:W-:Y:S02]  /*2550*/  SEL R31, R28.reuse, R31, !P1 ;  /* 0x0000001f1c1f7207 */ /* 0x040fe40004800000 */
[----:B------:R-:W-:Y:S01]  /*2560*/  SHF.R.S32.HI R12, RZ, 0x1f, R6 ;  /* 0x0000001fff0c7819 */ /* 0x000fe20000011406 */
[----:B------:R-:W-:Y:S01]  /*2570*/  IMAD R115, R115, UR4, RZ ;  /* 0x0000000473737c24 */ /* 0x000fe2000f8e02ff */
[----:B------:R-:W-:Y:S01]  /*2580*/  IADD3 R99, P5, R99, UR16, RZ ;  /* 0x0000001063637c10 */ /* 0x000fe2000ffbe0ff */
[----:B------:R-:W-:Y:S01]  /*2590*/  IMAD R31, R31, UR4, RZ ;  /* 0x000000041f1f7c24 */ /* 0x000fe2000f8e02ff */
[----:B------:R-:W-:-:S02]  /*25a0*/  SEL R103, R28, R103, !P1 ;  /* 0x000000671c677207 */ /* 0x000fc40004800000 */
[----:B------:R-:W-:Y:S02]  /*25b0*/  IADD3 R6, P4, R6, UR16, RZ ;  /* 0x0000001006067c10 */ /* 0x000fe4000ff9e0ff */
[C---:B------:R-:W-:Y:S01]  /*25c0*/  SEL R8, R28.reuse, R75, !P1 ;  /* 0x0000004b1c087207 */ /* 0x040fe20004800000 */
[----:B------:R-:W-:Y:S01]  /*25d0*/  IMAD R103, R103, UR4, RZ ;  /* 0x0000000467677c24 */ /* 0x000fe2000f8e02ff */
[----:B------:R-:W-:Y:S02]  /*25e0*/  SEL R120, R28, R59, !P1 ;  /* 0x0000003b1c787207 */ /* 0x000fe40004800000 */
[----:B------:R-:W-:Y:S01]  /*25f0*/  IADD3.X R110, R110, UR17, RZ, P6, !PT ;  /* 0x000000116e6e7c10 */ /* 0x000fe2000b7fe4ff */
[----:B------:R-:W-:Y:S01]  /*2600*/  IMAD R8, R8, UR4, RZ ;  /* 0x0000000408087c24 */ /* 0x000fe2000f8e02ff */
[----:B------:R-:W-:Y:S01]  /*2610*/  SEL R9, R28, R9, !P1 ;  /* 0x000000091c097207 */ /* 0x000fe20004800000 */
[----:B------:R-:W-:Y:S01]  /*2620*/  IMAD R120, R120, UR4, RZ ;  /* 0x0000000478787c24 */ /* 0x000fe2000f8e02ff */
[----:B------:R-:W-:-:S02]  /*2630*/  SEL R10, R28, R73, !P1 ;  /* 0x000000491c0a7207 */ /* 0x000fc40004800000 */
[C---:B------:R-:W-:Y:S01]  /*2640*/  SEL R105, R28.reuse, R105, !P1 ;  /* 0x000000691c697207 */ /* 0x040fe20004800000 */
[----:B------:R-:W-:Y:S01]  /*2650*/  IMAD R9, R9, UR4, RZ ;  /* 0x0000000409097c24 */ /* 0x000fe2000f8e02ff */
[----:B------:R-:W-:Y:S01]  /*2660*/  SEL R107, R28, R107, !P1 ;  /* 0x0000006b1c6b7207 */ /* 0x000fe20004800000 */
[----:B------:R-:W-:Y:S01]  /*2670*/  IMAD R10, R10, UR4, RZ ;  /* 0x000000040a0a7c24 */ /* 0x000fe2000f8e02ff */
[C---:B------:R-:W-:Y:S01]  /*2680*/  SEL R109, R28.reuse, R109, !P1 ;  /* 0x0000006d1c6d7207 */ /* 0x040fe20004800000 */
[----:B------:R-:W-:Y:S01]  /*2690*/  IMAD R105, R105, UR4, RZ ;  /* 0x0000000469697c24 */ /* 0x000fe2000f8e02ff */
[C---:B------:R-:W-:Y:S01]  /*26a0*/  SEL R118, R28.reuse, R71, !P1 ;  /* 0x000000471c767207 */ /* 0x040fe20004800000 */
[----:B------:R-:W-:Y:S01]  /*26b0*/  IMAD R107, R107, UR4, RZ ;  /* 0x000000046b6b7c24 */ /* 0x000fe2000f8e02ff */
        /* <DEDUP_REMOVED lines=20> */
[----:B------:R-:W-:Y:S01]  /*2800*/  SEL R0, R28, R15, !P1 ;  /* 0x0000000f1c007207 */ /* 0x000fe20004800000 */
[----:B------:R-:W-:Y:S01]  /*2810*/  IMAD R24, R24, UR4, RZ ;  /* 0x0000000418187c24 */ /* 0x000fe2000f8e02ff */
[----:B------:R-:W-:Y:S01]  /*2820*/  SHF.R.S32.HI R112, RZ, 0x1f, R113 ;  /* 0x0000001fff707819 */ /* 0x000fe20000011471 */
[----:B------:R-:W-:Y:S01]  /*2830*/  IMAD R20, R20, UR4, RZ ;  /* 0x0000000414147c24 */ /* 0x000fe2000f8e02ff */
[----:B------:R-:W-:Y:S01]  /*2840*/  IADD3.X R98, R98, UR17, RZ, P5, !PT ;  /* 0x0000001162627c10 */ /* 0x000fe2000affe4ff */
[----:B------:R-:W-:Y:S01]  /*2850*/  IMAD R0, R0, UR4, RZ ;  /* 0x0000000400007c24 */ /* 0x000fe2000f8e02ff */
[----:B------:R-:W-:-:S02]  /*2860*/  IADD3 R59, P6, R32, UR16, RZ ;  /* 0x00000010203b7c10 */ /* 0x000fc4000ffde0ff */
[----:B------:R-:W-:Y:S02]  /*2870*/  CS2R R34, SRZ ;  /* 0x0000000000227805 */ /* 0x000fe4000001ff00 */
[----:B------:R-:W-:Y:S02]  /*2880*/  SEL R28, R28, R13, !P1 ;  /* 0x0000000d1c1c7207 */ /* 0x000fe40004800000 */
[----:B------:R-:W-:Y:S02]  /*2890*/  CS2R R36, SRZ ;  /* 0x0000000000247805 */ /* 0x000fe4000001ff00 */
[----:B------:R-:W-:Y:S01]  /*28a0*/  SHF.R.S32.HI R100, RZ, 0x1f, R101 ;  /* 0x0000001fff647819 */ /* 0x000fe20000011465 */
[----:B------:R0:W-:Y:S01]  /*28b0*/  STL [R1+0x4], R59 ;  /* 0x0000043b01007387 */ /* 0x0001e20000100800 */
[----:B------:R-:W-:Y:S01]  /*28c0*/  IADD3.X R12, R12, UR17, RZ, P4, !PT ;  /* 0x000000110c0c7c10 */ /* 0x000fe2000a7fe4ff */
[----:B------:R-:W-:Y:S01]  /*28d0*/  IMAD R28, R28, UR4, RZ ;  /* 0x000000041c1c7c24 */ /* 0x000fe2000f8e02ff */
[----:B------:R-:W-:Y:S01]  /*28e0*/  IADD3 R113, P5, R113, UR16, RZ ;  /* 0x0000001071717c10 */ /* 0x000fe2000ffbe0ff */
[----:B------:R-:W-:Y:S01]  /*28f0*/  ULDC UR4, c[0x0][0x23c] ;  /* 0x00008f0000047ab9 */ /* 0x000fe20000000800 */
[----:B------:R-:W-:-:S02]  /*2900*/  SHF.R.S32.HI R13, RZ, 0x1f, R7 ;  /* 0x0000001fff0d7819 */ /* 0x000fc40000011407 */
[----:B------:R-:W-:Y:S02]  /*2910*/  CS2R R38, SRZ ;  /* 0x0000000000267805 */ /* 0x000fe4000001ff00 */
[----:B------:R-:W-:Y:S01]  /*2920*/  IADD3 R101, P4, R101, UR16, RZ ;  /* 0x0000001065657c10 */ /* 0x000fe2000ff9e0ff */
[----:B------:R-:W-:Y:S01]  /*2930*/  USHF.L.U32 UR20, UR4, 0x7, URZ ;  /* 0x0000000704147899 */ /* 0x000fe2000800063f */
[----:B------:R-:W-:Y:S02]  /*2940*/  IADD3 R7, P3, R7, UR16, RZ ;  /* 0x0000001007077c10 */ /* 0x000fe4000ff7e0ff */
[----:B------:R-:W-:Y:S02]  /*2950*/  IADD3.X R112, R112, UR17, RZ, P5, !PT ;  /* 0x0000001170707c10 */ /* 0x000fe4000affe4ff */
[----:B------:R-:W-:Y:S02]  /*2960*/  SHF.R.S32.HI R114, RZ, 0x1f, R115 ;  /* 0x0000001fff727819 */ /* 0x000fe40000011473 */
[----:B------:R-:W-:-:S02]  /*2970*/  IADD3.X R100, R100, UR17, RZ, P4, !PT ;  /* 0x0000001164647c10 */ /* 0x000fc4000a7fe4ff */
[----:B0-----:R-:W-:Y:S02]  /*2980*/  IADD3 R59, P5, R31, UR16, RZ ;  /* 0x000000101f3b7c10 */ /* 0x001fe4000ffbe0ff */
[----:B------:R-:W-:Y:S02]  /*2990*/  SHF.R.S32.HI R102, RZ, 0x1f, R103 ;  /* 0x0000001fff667819 */ /* 0x000fe40000011467 */
[----:B------:R-:W-:Y:S01]  /*29a0*/  IADD3.X R13, R13, UR17, RZ, P3, !PT ;  /* 0x000000110d0d7c10 */ /* 0x000fe20009ffe4ff */
[----:B------:R0:W-:Y:S01]  /*29b0*/  STL [R1+0xc], R59 ;  /* 0x00000c3b01007387 */ /* 0x0001e20000100800 */
[----:B------:R-:W-:Y:S02]  /*29c0*/  IADD3 R115, P4, R115, UR16, RZ ;  /* 0x0000001073737c10 */ /* 0x000fe4000ff9e0ff */
[----:B------:R-:W-:Y:S02]  /*29d0*/  SHF.R.S32.HI R14, RZ, 0x1f, R8 ;  /* 0x0000001fff0e7819 */ /* 0x000fe40000011408 */
[----:B------:R-:W-:-:S02]  /*29e0*/  IADD3 R103, P3, R103, UR16, RZ ;  /* 0x0000001067677c10 */ /* 0x000fc4000ff7e0ff */
[----:B------:R-:W-:Y:S02]  /*29f0*/  IADD3 R8, P2, R8, UR16, RZ ;  /* 0x0000001008087c10 */ /* 0x000fe4000ff5e0ff */
[----:B------:R-:W-:Y:S02]  /*2a00*/  IADD3.X R114, R114, UR17, RZ, P4, !PT ;  /* 0x0000001172727c10 */ /* 0x000fe4000a7fe4ff */
[----:B------:R-:W-:Y:S02]  /*2a10*/  SHF.R.S32.HI R116, RZ, 0x1f, R118 ;  /* 0x0000001fff747819 */ /* 0x000fe40000011476 */
[----:B------:R-:W-:Y:S02]  /*2a20*/  IADD3.X R102, R102, UR17, RZ, P3, !PT ;  /* 0x0000001166667c10 */ /* 0x000fe40009ffe4ff */
[----:B0-----:R-:W-:Y:S02]  /*2a30*/  IADD3 R59, P4, R30, UR16, RZ ;  /* 0x000000101e3b7c10 */ /* 0x001fe4000ff9e0ff */
[----:B------:R-:W-:-:S02]  /*2a40*/  SHF.R.S32.HI R104, RZ, 0x1f, R105 ;  /* 0x0000001fff687819 */ /* 0x000fc40000011469 */
[----:B------:R-:W-:Y:S01]  /*2a50*/  IADD3.X R14, R14, UR17, RZ, P2, !PT ;  /* 0x000000110e0e7c10 */ /* 0x000fe200097fe4ff */
[----:B------:R0:W-:Y:S01]  /*2a60*/  STL [R1+0x14], R59 ;  /* 0x0000143b01007387 */ /* 0x0001e20000100800 */
[----:B------:R-:W-:Y:S02]  /*2a70*/  IADD3 R118, P3, R118, UR16, RZ ;  /* 0x0000001076767c10 */ /* 0x000fe4000ff7e0ff */
[----:B------:R-:W-:Y:S02]  /*2a80*/  SHF.R.S32.HI R15, RZ, 0x1f, R9 ;  /* 0x0000001fff0f7819 */ /* 0x000fe40000011409 */
[----:B------:R-:W-:Y:S02]  /*2a90*/  IADD3 R105, P2, R105, UR16, RZ ;  /* 0x0000001069697c10 */ /* 0x000fe4000ff5e0ff */
[----:B------:R-:W-:Y:S02]  /*2aa0*/  IADD3 R9, P1, R9, UR16, RZ ;  /* 0x0000001009097c10 */ /* 0x000fe4000ff3e0ff */
[----:B------:R-:W-:-:S02]  /*2ab0*/  IADD3.X R116, R116, UR17, RZ, P3, !PT ;  /* 0x0000001174747c10 */ /* 0x000fc40009ffe4ff */
[----:B------:R-:W-:Y:S02]  /*2ac0*/  SHF.R.S32.HI R119, RZ, 0x1f, R120 ;  /* 0x0000001fff777819 */ /* 0x000fe40000011478 */
[----:B------:R-:W-:Y:S02]  /*2ad0*/  IADD3.X R104, R104, UR17, RZ, P2, !PT ;  /* 0x0000001168687c10 */ /* 0x000fe400097fe4ff */
[----:B0-----:R-:W-:Y:S02]  /*2ae0*/  IADD3 R59, P3, R29, UR16, RZ ;  /* 0x000000101d3b7c10 */ /* 0x001fe4000ff7e0ff */
[----:B------:R-:W-:Y:S02]  /*2af0*/  SHF.R.S32.HI R106, RZ, 0x1f, R107 ;  /* 0x0000001fff6a7819 */ /* 0x000fe4000001146b */
[----:B------:R-:W-:Y:S01]  /*2b00*/  IADD3.X R15, R15, UR17, RZ, P1, !PT ;  /* 0x000000110f0f7c10 */ /* 0x000fe20008ffe4ff */
[----:B------:R0:W-:Y:S01]  /*2b10*/  STL [R1+0x1c], R59 ;  /* 0x00001c3b01007387 */ /* 0x0001e20000100800 */
[----:B------:R-:W-:-:S02]  /*2b20*/  IADD3 R120, P2, R120, UR16, RZ ;  /* 0x0000001078787c10 */ /* 0x000fc4000ff5e0ff */
[----:B------:R-:W-:Y:S02]  /*2b30*/  SHF.R.S32.HI R16, RZ, 0x1f, R10 ;  /* 0x0000001fff107819 */ /* 0x000fe4000001140a */
[----:B------:R-:W-:Y:S02]  /*2b40*/  IADD3 R107, P1, R107, UR16, RZ ;  /* 0x000000106b6b7c10 */ /* 0x000fe4000ff3e0ff */
        /* <DEDUP_REMOVED lines=9> */
[----:B------:R-:W-:Y:S02]  /*2be0*/  IADD3 R109, P0, R109, UR16, RZ ;  /* 0x000000106d6d7c10 */ /* 0x000fe4000ff1e0ff */
[----:B------:R-:W-:-:S02]  /*2bf0*/  IADD3.X R121, R121, UR17, RZ, P1, !PT ;  /* 0x0000001179797c10 */ /* 0x000fc40008ffe4ff */
[----:B------:R-:W-:Y:S02]  /*2c00*/  SHF.R.S32.HI R124, RZ, 0x1f, R125 ;  /* 0x0000001fff7c7819 */ /* 0x000fe4000001147d */
[----:B------:R-:W-:Y:S02]  /*2c10*/  IADD3.X R108, R108, UR17, RZ, P0, !PT ;  /* 0x000000116c6c7c10 */ /* 0x000fe400087fe4ff */
[----:B0-----:R-:W-:Y:S02]  /*2c20*/  IADD3 R59, P1, R27, UR16, RZ ;  /* 0x000000101b3b7c10 */ /* 0x001fe4000ff3e0ff */
[----:B------:R-:W-:Y:S02]  /*2c30*/  IADD3 R125, P0, R125, UR16, RZ ;  /* 0x000000107d7d7c10 */ /* 0x000fe4000ff1e0ff */
[----:B------:R-:W-:Y:S01]  /*2c40*/  SHF.R.S32.HI R33, RZ, 0x1f, R32 ;  /* 0x0000001fff217819 */ /* 0x000fe20000011420 */
[----:B------:R0:W-:Y:S01]  /*2c50*/  STL [R1+0x2c], R59 ;  /* 0x00002c3b01007387 */ /* 0x0001e20000100800 */
[----:B------:R-:W-:-:S02]  /*2c60*/  IADD3.X R124, R124, UR17, RZ, P0, !PT ;  /* 0x000000117c7c7c10 */ /* 0x000fc400087fe4ff */
[----:B------:R-:W-:Y:S02]  /*2c70*/  IADD3.X R71, R33, UR17, RZ, P6, !PT ;  /* 0x0000001121477c10 */ /* 0x000fe4000b7fe4ff */
[----:B------:R-:W-:Y:S02]  /*2c80*/  SHF.R.S32.HI R32, RZ, 0x1f, R31 ;  /* 0x0000001fff207819 */ /* 0x000fe4000001141f */
[----:B------:R-:W-:Y:S02]  /*2c90*/  SHF.R.S32.HI R31, RZ, 0x1f, R30 ;  /* 0x0000001fff1f7819 */ /* 0x000fe4000001141e */
[----:B------:R-:W-:Y:S02]  /*2ca0*/  SHF.R.S32.HI R30, RZ, 0x1f, R29 ;  /* 0x0000001fff1e7819 */ /* 0x000fe4000001141d */
[----:B0-----:R-:W-:Y:S02]  /*2cb0*/  IADD3 R59, P0, R26, UR16, RZ ;  /* 0x000000101a3b7c10 */ /* 0x001fe4000ff1e0ff */
[----:B------:R-:W-:-:S02]  /*2cc0*/  SHF.R.S32.HI R29, RZ, 0x1f, R17 ;  /* 0x0000001fff1d7819 */ /* 0x000fc40000011411 */
[----:B------:R-:W-:Y:S01]  /*2cd0*/  SHF.R.S32.HI R17, RZ, 0x1f, R27 ;  /* 0x0000001fff117819 */ /* 0x000fe2000001141b */
[----:B------:R0:W-:Y:S01]  /*2ce0*/  STL [R1+0x34], R59 ;  /* 0x0000343b01007387 */ /* 0x0001e20000100800 */
[----:B------:R-:W-:Y:S02]  /*2cf0*/  IADD3.X R72, R29, UR17, RZ, P2, !PT ;  /* 0x000000111d487c10 */ /* 0x000fe400097fe4ff */
[----:B------:R-:W-:Y:S01]  /*2d00*/  SHF.R.S32.HI R27, RZ, 0x1f, R26 ;  /* 0x0000001fff1b7819 */ /* 0x000fe2000001141a */
[----:B------:R1:W-:Y:S01]  /*2d10*/  STL [R1], R71 ;  /* 0x0000004701007387 */ /* 0x0003e20000100800 */
[----:B------:R-:W-:Y:S02]  /*2d20*/  SHF.R.S32.HI R26, RZ, 0x1f, R25 ;  /* 0x0000001fff1a7819 */ /* 0x000fe40000011419 */
[----:B0-----:R-:W-:Y:S02]  /*2d30*/  IADD3 R59, P6, R25, UR16, RZ ;  /* 0x00000010193b7c10 */ /* 0x001fe4000ffde0ff */
[----:B------:R-:W-:-:S02]  /*2d40*/  SHF.R.S32.HI R25, RZ, 0x1f, R24 ;  /* 0x0000001fff197819 */ /* 0x000fc40000011418 */
[----:B-1----:R-:W-:Y:S01]  /*2d50*/  IADD3.X R71, R32, UR17, RZ, P5, !PT ;  /* 0x0000001120477c10 */ /* 0x002fe2000affe4ff */
[----:B------:R0:W-:Y:S01]  /*2d60*/  STL [R1+0x3c], R59 ;  /* 0x00003c3b01007387 */ /* 0x0001e20000100800 */
[----:B------:R-:W-:-:S03]  /*2d70*/  CS2R R32, SRZ ;  /* 0x0000000000207805 */ /* 0x000fc6000001ff00 */
[----:B------:R1:W-:Y:S01]  /*2d80*/  STL [R1+0x8], R71 ;  /* 0x0000084701007387 */ /* 0x0003e20000100800 */
[----:B0-----:R-:W-:Y:S02]  /*2d90*/  IADD3 R59, P5, R24, UR16, RZ ;  /* 0x00000010183b7c10 */ /* 0x001fe4000ffbe0ff */
[----:B------:R-:W-:Y:S02]  /*2da0*/  SHF.R.S32.HI R24, RZ, 0x1f, R20 ;  /* 0x0000001fff187819 */ /* 0x000fe40000011414 */
[----:B-1----:R-:W-:Y:S01]  /*2db0*/  IADD3.X R71, R31, UR17, RZ, P4, !PT ;  /* 0x000000111f477c10 */ /* 0x002fe2000a7fe4ff */
[----:B------:R0:W-:Y:S04]  /*2dc0*/  STL [R1+0x44], R59 ;  /* 0x0000443b01007387 */ /* 0x0001e80000100800 */
[----:B------:R1:W-:Y:S01]  /*2dd0*/  STL [R1+0x10], R71 ;  /* 0x0000104701007387 */ /* 0x0003e20000100800 */
[----:B0-----:R-:W-:-:S02]  /*2de0*/  IADD3 R59, P4, R20, UR16, RZ ;  /* 0x00000010143b7c10 */ /* 0x001fc4000ff9e0ff */
[----:B------:R-:W-:Y:S02]  /*2df0*/  SHF.R.S32.HI R20, RZ, 0x1f, R0 ;  /* 0x0000001fff147819 */ /* 0x000fe40000011400 */
[----:B-1----:R-:W-:Y:S01]  /*2e00*/  IADD3.X R71, R30, UR17, RZ, P3, !PT ;  /* 0x000000111e477c10 */ /* 0x002fe20009ffe4ff */
[----:B------:R0:W-:Y:S01]  /*2e10*/  STL [R1+0x4c], R59 ;  /* 0x00004c3b01007387 */ /* 0x0001e20000100800 */
[----:B------:R-:W-:-:S03]  /*2e20*/  CS2R R30, SRZ ;  /* 0x00000000001e7805 */ /* 0x000fc6000001ff00 */
[----:B------:R1:W-:Y:S01]  /*2e30*/  STL [R1+0x18], R71 ;  /* 0x0000184701007387 */ /* 0x0003e20000100800 */
[----:B0-----:R-:W-:Y:S02]  /*2e40*/  IADD3 R59, P3, R0, UR16, RZ ;  /* 0x00000010003b7c10 */ /* 0x001fe4000ff7e0ff */
[----:B------:R-:W-:Y:S02]  /*2e50*/  SHF.R.S32.HI R0, RZ, 0x1f, R28 ;  /* 0x0000001fff007819 */ /* 0x000fe4000001141c */
[----:B-1----:R-:W-:Y:S01]  /*2e60*/  IADD3.X R71, R17, UR17, RZ, P1, !PT ;  /* 0x0000001111477c10 */ /* 0x002fe20008ffe4ff */
[----:B------:R0:W-:Y:S01]  /*2e70*/  STL [R1+0x54], R59 ;  /* 0x0000543b01007387 */ /* 0x0001e20000100800 */
[----:B------:R-:W-:Y:S02]  /*2e80*/  IADD3.X R20, R20, UR17, RZ, P3, !PT ;  /* 0x0000001114147c10 */ /* 0x000fe40009ffe4ff */
[C---:B------:R-:W-:Y:S01]  /*2e90*/  IADD3 R17, P1, R18.reuse, UR6, RZ ;  /* 0x0000000612117c10 */ /* 0x040fe2000ff3e0ff */
[----:B------:R1:W-:Y:S03]  /*2ea0*/  STL [R1+0x20], R72 ;  /* 0x0000204801007387 */ /* 0x0003e60000100800 */
[----:B------:R-:W-:-:S02]  /*2eb0*/  LEA.HI.X.SX32 R18, R18, UR7, 0x1, P1 ;  /* 0x0000000712127c11 */ /* 0x000fc400088f0eff */
[----:B0-----:R-:W-:Y:S02]  /*2ec0*/  IADD3 R59, P2, R28, UR16, RZ ;  /* 0x000000101c3b7c10 */ /* 0x001fe4000ff5e0ff */
[----:B------:R-:W-:Y:S02]  /*2ed0*/  CS2R R28, SRZ ;  /* 0x00000000001c7805 */ /* 0x000fe4000001ff00 */
[----:B-1----:R-:W-:Y:S01]  /*2ee0*/  IADD3.X R72, R26, UR17, RZ, P6, !PT ;  /* 0x000000111a487c10 */ /* 0x002fe2000b7fe4ff */
[----:B------:R0:W-:Y:S01]  /*2ef0*/  STL [R1+0x5c], R59 ;  /* 0x00005c3b01007387 */ /* 0x0001e20000100800 */
[----:B------:R-:W-:-:S03]  /*2f00*/  IADD3.X R0, R0, UR17, RZ, P2, !PT ;  /* 0x0000001100007c10 */ /* 0x000fc600097fe4ff */
[----:B------:R1:W-:Y:S01]  /*2f10*/  STL [R1+0x28], R71 ;  /* 0x0000284701007387 */ /* 0x0003e20000100800 */
[----:B0-----:R-:W-:Y:S02]  /*2f20*/  IADD3.X R59, R27, UR17, RZ, P0, !PT ;  /* 0x000000111b3b7c10 */ /* 0x001fe400087fe4ff */
[----:B------:R-:W-:Y:S02]  /*2f30*/  CS2R R26, SRZ ;  /* 0x00000000001a7805 */ /* 0x000fe4000001ff00 */
[----:B-1----:R-:W-:Y:S01]  /*2f40*/  IADD3.X R71, R25, UR17, RZ, P5, !PT ;  /* 0x0000001119477c10 */ /* 0x002fe2000affe4ff */
[----:B------:R0:W-:Y:S04]  /*2f50*/  STL [R1+0x30], R59 ;  /* 0x0000303b01007387 */ /* 0x0001e80000100800 */
[----:B------:R-:W-:Y:S04]  /*2f60*/  STL [R1+0x38], R72 ;  /* 0x0000384801007387 */ /* 0x000fe80000100800 */
[----:B------:R-:W-:Y:S01]  /*2f70*/  STL [R1+0x40], R71 ;  /* 0x0000404701007387 */ /* 0x000fe20000100800 */
[----:B0-----:R-:W-:-:S02]  /*2f80*/  IADD3.X R59, R24, UR17, RZ, P4, !PT ;  /* 0x00000011183b7c10 */ /* 0x001fc4000a7fe4ff */
[----:B------:R-:W-:-:S03]  /*2f90*/  CS2R R24, SRZ ;  /* 0x0000000000187805 */ /* 0x000fc6000001ff00 */
[----:B------:R0:W-:Y:S04]  /*2fa0*/  STL [R1+0x48], R59 ;  /* 0x0000483b01007387 */ /* 0x0001e80000100800 */
[----:B------:R1:W-:Y:S04]  /*2fb0*/  STL [R1+0x50], R20 ;  /* 0x0000501401007387 */ /* 0x0003e80000100800 */
[----:B------:R2:W-:Y:S01]  /*2fc0*/  STL [R1+0x58], R0 ;  /* 0x0000580001007387 */ /* 0x0005e20000100800 */
[----:B0-----:R-:W0:Y:S01]  /*2fd0*/  LDC R59, c[0x0][0x238] ;  /* 0x00008e00ff3b7b82 */ /* 0x001e220000000800 */
[----:B-1----:R-:W-:-:S05]  /*2fe0*/  IMAD.SHL.U32 R20, R70, 0x10, RZ ;  /* 0x0000001046147824 */ /* 0x002fca00078e00ff */
[----:B--2---:R-:W-:Y:S01]  /*2ff0*/  LOP3.LUT R0, R20, 0x70, RZ, 0xc0, !PT ;  /* 0x0000007014007812 */ /* 0x004fe200078ec0ff */
[----:B------:R1:W-:Y:S04]  /*3000*/  STL [R1+0x110], R20 ;  /* 0x0001101401007387 */ /* 0x0003e80000100800 */
[----:B------:R-:W-:-:S05]  /*3010*/  IMAD R0, R69, 0x80, R0 ;  /* 0x0000008045007824 */ /* 0x000fca00078e0200 */
[----:B------:R-:W-:Y:S01]  /*3020*/  LOP3.LUT R0, R0, R2, RZ, 0xfc, !PT ;  /* 0x0000000200007212 */ /* 0x000fe200078efcff */
[----:B-1----:R-:W-:Y:S02]  /*3030*/  IMAD R20, R69, UR4, RZ ;  /* 0x0000000445147c24 */ /* 0x002fe4000f8e02ff */
[-C--:B0-----:R-:W-:Y:S02]  /*3040*/  IMAD R69, R4, R59.reuse, RZ ;  /* 0x0000003b04457224 */ /* 0x081fe400078e02ff */
[-C--:B------:R-:W-:Y:S02]  /*3050*/  IMAD R4, R3, R59.reuse, RZ ;  /* 0x0000003b03047224 */ /* 0x080fe400078e02ff */
[-C--:B------:R-:W-:Y:S01]  /*3060*/  IMAD R21, R21, R59.reuse, RZ ;  /* 0x0000003b15157224 */ /* 0x080fe200078e02ff */
[----:B------:R-:W-:Y:S01]  /*3070*/  STL [R1+0x88], R69 ;  /* 0x0000884501007387 */ /* 0x000fe20000100800 */
[-C--:B------:R-:W-:Y:S02]  /*3080*/  IMAD R21, R22, R59.reuse, RZ ;  /* 0x0000003b16157224 */ /* 0x080fe400078e02ff */
[-C--:B------:R-:W-:Y:S01]  /*3090*/  IMAD R3, R23, R59.reuse, RZ ;  /* 0x0000003b17037224 */ /* 0x080fe200078e02ff */
[----:B------:R0:W-:Y:S04]  /*30a0*/  STL [R1+0x84], R4 ;  /* 0x0000840401007387 */ /* 0x0001e80000100800 */
[----:B------:R1:W-:Y:S04]  /*30b0*/  STL [R1+0x80], R21 ;  /* 0x0000801501007387 */ /* 0x0003e80000100800 */
[----:B------:R2:W-:Y:S01]  /*30c0*/  STL [R1+0x7c], R3 ;  /* 0x00007c0301007387 */ /* 0x0005e20000100800 */
[----:B0-----:R-:W-:-:S02]  /*30d0*/  IMAD R4, R42, R59, RZ ;  /* 0x0000003b2a047224 */ /* 0x001fc400078e02ff */
[----:B-1----:R-:W-:-:S03]  /*30e0*/  IMAD R21, R43, R59, RZ ;  /* 0x0000003b2b157224 */ /* 0x002fc600078e02ff */
[----:B------:R0:W-:Y:S01]  /*30f0*/  STL [R1+0x78], R4 ;  /* 0x0000780401007387 */ /* 0x0001e20000100800 */
[----:B------:R-:W-:Y:S01]  /*3100*/  CS2R R42, SRZ ;  /* 0x00000000002a7805 */ /* 0x000fe2000001ff00 */
[-C--:B--2---:R-:W-:Y:S02]  /*3110*/  IMAD R3, R44, R59.reuse, RZ ;  /* 0x0000003b2c037224 */ /* 0x084fe400078e02ff */
[----:B------:R1:W-:Y:S04]  /*3120*/  STL [R1+0x74], R21 ;  /* 0x0000741501007387 */ /* 0x0003e80000100800 */
[----:B------:R2:W-:Y:S01]  /*3130*/  STL [R1+0x70], R3 ;  /* 0x0000700301007387 */ /* 0x0005e20000100800 */
[-C--:B0-----:R-:W-:Y:S01]  /*3140*/  IMAD R4, R45, R59.reuse, RZ ;  /* 0x0000003b2d047224 */ /* 0x081fe200078e02ff */
[----:B------:R-:W-:Y:S01]  /*3150*/  CS2R R44, SRZ ;  /* 0x00000000002c7805 */ /* 0x000fe2000001ff00 */
[----:B-1----:R-:W-:-:S03]  /*3160*/  IMAD R21, R46, R59, RZ ;  /* 0x0000003b2e157224 */ /* 0x002fc600078e02ff */
[----:B------:R0:W-:Y:S01]  /*3170*/  STL [R1+0x6c], R4 ;  /* 0x00006c0401007387 */ /* 0x0001e20000100800 */
[----:B--2---:R-:W-:-:S03]  /*3180*/  IMAD R3, R47, R59, RZ ;  /* 0x0000003b2f037224 */ /* 0x004fc600078e02ff */
[----:B------:R1:W-:Y:S01]  /*3190*/  STL [R1+0x68], R21 ;  /* 0x0000681501007387 */ /* 0x0003e20000100800 */
[----:B------:R-:W-:-:S03]  /*31a0*/  CS2R R46, SRZ ;  /* 0x00000000002e7805 */ /* 0x000fc6000001ff00 */
[----:B------:R2:W-:Y:S01]  /*31b0*/  STL [R1+0x64], R3 ;  /* 0x0000640301007387 */ /* 0x0005e20000100800 */
[-C--:B0-----:R-:W-:Y:S02]  /*31c0*/  IMAD R4, R48, R59.reuse, RZ ;  /* 0x0000003b30047224 */ /* 0x081fe400078e02ff */
[----:B-1----:R-:W-:-:S03]  /*31d0*/  IMAD R21, R49, R59, RZ ;  /* 0x0000003b31157224 */ /* 0x002fc600078e02ff */
[----:B------:R0:W-:Y:S01]  /*31e0*/  STL [R1+0x60], R4 ;  /* 0x0000600401007387 */ /* 0x0001e20000100800 */
[-C--:B------:R-:W-:Y:S01]  /*31f0*/  IMAD R21, R52, R59.reuse, RZ ;  /* 0x0000003b34157224 */ /* 0x080fe200078e02ff */
[----:B------:R-:W-:Y:S01]  /*3200*/  CS2R R48, SRZ ;  /* 0x0000000000307805 */ /* 0x000fe2000001ff00 */
[-C--:B--2---:R-:W-:Y:S02]  /*3210*/  IMAD R3, R50, R59.reuse, RZ ;  /* 0x0000003b32037224 */ /* 0x084fe400078e02ff */
[-C--:B------:R-:W-:Y:S01]  /*3220*/  IMAD R3, R53, R59.reuse, RZ ;  /* 0x0000003b35037224 */ /* 0x080fe200078e02ff */
[----:B------:R-:W-:Y:S01]  /*3230*/  CS2R R52, SRZ ;  /* 0x0000000000347805 */ /* 0x000fe2000001ff00 */
[-C--:B------:R-:W-:Y:S02]  /*3240*/  IMAD R3, R56, R59.reuse, RZ ;  /* 0x0000003b38037224 */ /* 0x080fe400078e02ff */
[-C--:B------:R-:W-:Y:S02]  /*3250*/  IMAD R3, R60, R59.reuse, RZ ;  /* 0x0000003b3c037224 */ /* 0x080fe400078e02ff */
[-C--:B0-----:R-:W-:Y:S01]  /*3260*/  IMAD R4, R51, R59.reuse, RZ ;  /* 0x0000003b33047224 */ /* 0x081fe200078e02ff */
[----:B------:R-:W-:Y:S01]  /*3270*/  CS2R R50, SRZ ;  /* 0x0000000000327805 */ /* 0x000fe2000001ff00 */
[----:B------:R-:W-:-:S02]  /*3280*/  IMAD R4, R54, R59, RZ ;  /* 0x0000003b36047224 */ /* 0x000fc400078e02ff */
[-C--:B------:R-:W-:Y:S02]  /*3290*/  IMAD R4, R57, R59.reuse, RZ ;  /* 0x0000003b39047224 */ /* 0x080fe400078e02ff */
[-C--:B------:R-:W-:Y:S02]  /*32a0*/  IMAD R3, R63, R59.reuse, RZ ;  /* 0x0000003b3f037224 */ /* 0x080fe400078e02ff */
[-C--:B------:R-:W-:Y:S02]  /*32b0*/  IMAD R4, R61, R59.reuse, RZ ;  /* 0x0000003b3d047224 */ /* 0x080fe400078e02ff */
[-C--:B------:R-:W-:Y:S02]  /*32c0*/  IMAD R3, R66, R59.reuse, RZ ;  /* 0x0000003b42037224 */ /* 0x080fe400078e02ff */
[-C--:B------:R-:W-:Y:S01]  /*32d0*/  IMAD R21, R55, R59.reuse, RZ ;  /* 0x0000003b37157224 */ /* 0x080fe200078e02ff */
[----:B------:R-:W-:Y:S01]  /*32e0*/  CS2R R54, SRZ ;  /* 0x0000000000367805 */ /* 0x000fe2000001ff00 */
[----:B------:R-:W-:-:S02]  /*32f0*/  IMAD R4, R64, R59, RZ ;  /* 0x0000003b40047224 */ /* 0x000fc400078e02ff */
[-C--:B------:R-:W-:Y:S01]  /*3300*/  IMAD R3, R2, R59.reuse, RZ ;  /* 0x0000003b02037224 */ /* 0x080fe200078e02ff */
[----:B------:R-:W-:Y:S01]  /*3310*/  LOP3.LUT R3, R0, 0x50, RZ, 0x3c, !PT ;  /* 0x0000005000037812 */ /* 0x000fe200078e3cff */
[-C--:B------:R-:W-:Y:S02]  /*3320*/  IMAD R21, R58, R59.reuse, RZ ;  /* 0x0000003b3a157224 */ /* 0x080fe400078e02ff */
[-C--:B------:R-:W-:Y:S01]  /*3330*/  IMAD R4, R67, R59.reuse, RZ ;  /* 0x0000003b43047224 */ /* 0x080fe200078e02ff */
[----:B------:R-:W-:Y:S01]  /*3340*/  LOP3.LUT R4, R0, 0x40, RZ, 0x3c, !PT ;  /* 0x0000004000047812 */ /* 0x000fe200078e3cff */
[-C--:B------:R-:W-:Y:S01]  /*3350*/  IMAD R2, R68, R59.reuse, RZ ;  /* 0x0000003b44027224 */ /* 0x080fe200078e02ff */
[----:B------:R-:W-:Y:S01]  /*3360*/  LOP3.LUT R2, R0, 0x60, RZ, 0x3c, !PT ;  /* 0x0000006000027812 */ /* 0x000fe200078e3cff */
[-C--:B------:R-:W-:Y:S01]  /*3370*/  IMAD R21, R62, R59.reuse, RZ ;  /* 0x0000003b3e157224 */ /* 0x080fe200078e02ff */
[----:B------:R-:W-:Y:S01]  /*3380*/  LOP3.LUT R0, R0, 0x70, RZ, 0x3c, !PT ;  /* 0x0000007000007812 */ /* 0x000fe200078e3cff */
[----:B------:R-:W-:-:S07]  /*3390*/  IMAD R21, R65, R59, RZ ;  /* 0x0000003b41157224 */ /* 0x000fce00078e02ff */
.L_x_2:
[----:B------:R-:W0:Y:S01]  /*33a0*/  S2R R95, SR_TID.X ;  /* 0x00000000005f7919 */ /* 0x000e220000002100 */
[----:B------:R-:W1:Y:S01]  /*33b0*/  LDC R65, c[0x0][0x238] ;  /* 0x00008e00ff417b82 */ /* 0x000e620000000800 */
[----:B------:R-:W-:Y:S01]  /*33c0*/  PRMT R74, RZ, 0x7610, R74 ;  /* 0x00007610ff4a7816 */ /* 0x000fe2000000004a */
[----:B------:R-:W2:Y:S01]  /*33d0*/  S2R R59, SR_TID.X ;  /* 0x00000000003b7919 */ /* 0x000ea20000002100 */
[----:B------:R-:W3:Y:S05]  /*33e0*/  S2R R56, SR_TID.X ;  /* 0x0000000000387919 */ /* 0x000eea0000002100 */
[----:B------:R-:W4:Y:S01]  /*33f0*/  LDC R76, c[0x0][0x238] ;  /* 0x00008e00ff4c7b82 */ /* 0x000f220000000800 */
[----:B------:R-:W-:-:S02]  /*3400*/  PRMT R73, RZ, 0x7610, R73 ;  /* 0x00007610ff497816 */ /* 0x000fc40000000049 */
[----:B------:R-:W-:Y:S02]  /*3410*/  PRMT R71, RZ, 0x7610, R71 ;  /* 0x00007610ff477816 */ /* 0x000fe40000000047 */
[----:B------:R-:W-:-:S03]  /*3420*/  PRMT R72, RZ, 0x7610, R72 ;  /* 0x00007610ff487816 */ /* 0x000fc60000000048 */
[----:B------:R-:W5:Y:S01]  /*3430*/  LDC R77, c[0x0][0x238] ;  /* 0x00008e00ff4d7b82 */ /* 0x000f620000000800 */
[----:B------:R-:W-:Y:S02]  /*3440*/  PRMT R70, RZ, 0x7610, R70 ;  /* 0x00007610ff467816 */ /* 0x000fe40000000046 */
[----:B------:R-:W-:Y:S02]  /*3450*/  PRMT R64, RZ, 0x7610, R64 ;  /* 0x00007610ff407816 */ /* 0x000fe40000000040 */
[----:B------:R-:W-:-:S03]  /*3460*/  PRMT R69, RZ, 0x7610, R69 ;  /* 0x00007610ff457816 */ /* 0x000fc60000000045 */
[----:B------:R-:W5:Y:S01]  /*3470*/  LDC R79, c[0x0][0x238] ;  /* 0x00008e00ff4f7b82 */ /* 0x000f620000000800 */
[----:B------:R-:W-:Y:S02]  /*3480*/  PRMT R68, RZ, 0x7610, R68 ;  /* 0x00007610ff447816 */ /* 0x000fe40000000044 */
[----:B------:R-:W-:Y:S02]  /*3490*/  PRMT R63, RZ, 0x7610, R63 ;  /* 0x00007610ff3f7816 */ /* 0x000fe4000000003f */
[----:B------:R-:W-:Y:S01]  /*34a0*/  PRMT R75, RZ, 0x7610, R75 ;  /* 0x00007610ff4b7816 */ /* 0x000fe2000000004b */
[----:B------:R-:W5:Y:S01]  /*34b0*/  S2R R80, SR_TID.X ;  /* 0x0000000000507919 */ /* 0x000f620000002100 */
[----:B0-----:R-:W-:Y:S01]  /*34c0*/  SHF.R.U32.HI R82, RZ, 0x7, R95 ;  /* 0x00000007ff527819 */ /* 0x001fe2000001165f */
[----:B------:R-:W0:Y:S01]  /*34d0*/  LDC R117, c[0x0][0x238] ;  /* 0x00008e00ff757b82 */ /* 0x000e220000000800 */
[----:B------:R-:W-:Y:S01]  /*34e0*/  PRMT R61, RZ, 0x7610, R61 ;  /* 0x00007610ff3d7816 */ /* 0x000fe2000000003d */
[----:B------:R-:W5:Y:S01]  /*34f0*/  LDL R122, [R1+0x60] ;  /* 0x00006000017a7983 */ /* 0x000f620000100800 */
[----:B--2---:R-:W-:-:S02]  /*3500*/  SHF.R.U32.HI R58, RZ, 0x7, R59 ;  /* 0x00000007ff3a7819 */ /* 0x004fc4000001163b */
[----:B------:R-:W-:Y:S02]  /*3510*/  SGXT.U32 R82, R82, 0x2 ;  /* 0x000000025252781a */ /* 0x000fe40000000000 */
[----:B------:R-:W-:Y:S02]  /*3520*/  SGXT.U32 R58, R58, 0x2 ;  /* 0x000000023a3a781a */ /* 0x000fe40000000000 */
[----:B---3--:R-:W-:Y:S02]  /*3530*/  SHF.R.U32.HI R62, RZ, 0x7, R56 ;  /* 0x00000007ff3e7819 */ /* 0x008fe40000011638 */
[----:B------:R-:W-:Y:S02]  /*3540*/  LOP3.LUT R22, R82, 0xc, RZ, 0xfc, !PT ;  /* 0x0000000c52167812 */ /* 0x000fe400078efcff */
[----:B------:R-:W-:Y:S02]  /*3550*/  LOP3.LUT R58, R58, 0x8, RZ, 0xfc, !PT ;  /* 0x000000083a3a7812 */ /* 0x000fe400078efcff */
[----:B------:R-:W-:-:S02]  /*3560*/  SGXT.U32 R62, R62, 0x2 ;  /* 0x000000023e3e781a */ /* 0x000fc40000000000 */
[----:B------:R-:W-:Y:S01]  /*3570*/  ISETP.GE.AND P3, PT, R22, UR11, PT ;  /* 0x0000000b16007c0c */ /* 0x000fe2000bf66270 */
[----:B-1----:R-:W-:Y:S01]  /*3580*/  IMAD R58, R58, R65, RZ ;  /* 0x000000413a3a7224 */ /* 0x002fe200078e02ff */
[----:B------:R-:W-:Y:S01]  /*3590*/  LOP3.LUT R22, R82, 0x14, RZ, 0xfc, !PT ;  /* 0x0000001452167812 */ /* 0x000fe200078efcff */
[----:B------:R-:W1:Y:S01]  /*35a0*/  LDC R65, c[0x0][0x238] ;  /* 0x00008e00ff417b82 */ /* 0x000e620000000800 */
[----:B------:R-:W-:Y:S02]  /*35b0*/  LOP3.LUT R62, R62, 0x4, RZ, 0xfc, !PT ;  /* 0x000000043e3e7812 */ /* 0x000fe400078efcff */
[----:B------:R-:W-:Y:S02]  /*35c0*/  LOP3.LUT R23, R82, 0x8, RZ, 0xfc, !PT ;  /* 0x0000000852177812 */ /* 0x000fe400078efcff */
[----:B------:R-:W-:Y:S01]  /*35d0*/  ISETP.GE.AND P0, PT, R22, UR11, PT ;  /* 0x0000000b16007c0c */ /* 0x000fe2000bf06270 */
[----:B----4-:R-:W-:Y:S01]  /*35e0*/  IMAD R62, R62, R76, RZ ;  /* 0x0000004c3e3e7224 */ /* 0x010fe200078e02ff */
[----:B------:R-:W-:Y:S01]  /*35f0*/  IADD3 R22, P6, R58, R17, RZ ;  /* 0x000000113a167210 */ /* 0x000fe20007fde0ff */
[----:B------:R-:W2:Y:S01]  /*3600*/  LDC R76, c[0x0][0x238] ;  /* 0x00008e00ff4c7b82 */ /* 0x000ea20000000800 */
[----:B------:R-:W-:-:S02]  /*3610*/  ISETP.GE.AND P2, PT, R23, UR11, PT ;  /* 0x0000000b17007c0c */ /* 0x000fc4000bf46270 */
[-C--:B------:R-:W-:Y:S02]  /*3620*/  LEA.HI.X.SX32 R23, R58, R18.reuse, 0x1, P6 ;  /* 0x000000123a177211 */ /* 0x080fe400030f0eff */
[----:B------:R-:W3:Y:S01]  /*3630*/  S2R R58, SR_TID.X ;  /* 0x00000000003a7919 */ /* 0x000ee20000002100 */
[C---:B------:R-:W-:Y:S02]  /*3640*/  IADD3 R56, P5, R62.reuse, R17, RZ ;  /* 0x000000113e387210 */ /* 0x040fe40007fbe0ff */
[----:B------:R-:W-:Y:S02]  /*3650*/  SHF.R.U32.HI R59, RZ, 0x7, R59 ;  /* 0x00000007ff3b7819 */ /* 0x000fe4000001163b */
[----:B------:R-:W-:Y:S02]  /*3660*/  LEA.HI.X.SX32 R57, R62, R18, 0x1, P5 ;  /* 0x000000123e397211 */ /* 0x000fe400028f0eff */
[----:B------:R-:W4:Y:S01]  /*3670*/  LDC R62, c[0x0][0x238] ;  /* 0x00008e00ff3e7b82 */ /* 0x000f220000000800 */
[----:B------:R-:W-:Y:S01]  /*3680*/  SGXT.U32 R59, R59, 0x2 ;  /* 0x000000023b3b781a */ /* 0x000fe20000000000 */
[----:B------:R-:W2:Y:S01]  /*3690*/  @!P2 LDG.E.U8 R73, desc[UR12][R22.64] ;  /* 0x0000000c1649a981 */ /* 0x000ea2000c1e1100 */
[----:B------:R-:W-:-:S02]  /*36a0*/  LOP3.LUT R21, R82, 0x4, RZ, 0xfc, !PT ;  /* 0x0000000452157812 */ /* 0x000fc400078efcff */
[----:B------:R-:W-:Y:S02]  /*36b0*/  LOP3.LUT R59, R59, 0xc, RZ, 0xfc, !PT ;  /* 0x0000000c3b3b7812 */ /* 0x000fe400078efcff */
[----:B------:R-:W-:Y:S02]  /*36c0*/  ISETP.GE.AND P4, PT, R21, UR11, PT ;  /* 0x0000000b15007c0c */ /* 0x000fe4000bf86270 */
[----:B------:R-:W-:-:S04]  /*36d0*/  LOP3.LUT R21, R82, 0x10, RZ, 0xfc, !PT ;  /* 0x0000001052157812 */ /* 0x000fc800078efcff */
[----:B------:R-:W-:Y:S02]  /*36e0*/  ISETP.GE.AND P1, PT, R21, UR11, PT ;  /* 0x0000000b15007c0c */ /* 0x000fe4000bf26270 */
[----:B------:R-:W-:-:S04]  /*36f0*/  LOP3.LUT R21, R82, 0x18, RZ, 0xfc, !PT ;  /* 0x0000001852157812 */ /* 0x000fc800078efcff */
[----:B------:R-:W-:Y:S01]  /*3700*/  ISETP.GE.AND P5, PT, R21, UR11, PT ;  /* 0x0000000b15007c0c */ /* 0x000fe2000bfa6270 */
[----:B------:R0:W2:Y:S01]  /*3710*/  @!P4 LDG.E.U8 R74, desc[UR12][R56.64] ;  /* 0x0000000c384ac981 */ /* 0x0000a2000c1e1100 */
[----:B------:R-:W-:Y:S01]  /*3720*/  LOP3.LUT R21, R82, 0x1c, RZ, 0xfc, !PT ;  /* 0x0000001c52157812 */ /* 0x000fe200078efcff */
[----:B----4-:R-:W-:Y:S01]  /*3730*/  IMAD R59, R59, R62, RZ ;  /* 0x0000003e3b3b7224 */ /* 0x010fe200078e02ff */
[----:B---3--:R-:W-:-:S04]  /*3740*/  SHF.R.U32.HI R62, RZ, 0x7, R58 ;  /* 0x00000007ff3e7819 */ /* 0x008fc8000001163a */
[----:B------:R-:W-:-:S04]  /*3750*/  SGXT.U32 R62, R62, 0x2 ;  /* 0x000000023e3e781a */ /* 0x000fc80000000000 */
[----:B------:R-:W-:Y:S02]  /*3760*/  LOP3.LUT R62, R62, 0x10, RZ, 0xfc, !PT ;  /* 0x000000103e3e7812 */ /* 0x000fe400078efcff */
[----:B0-----:R-:W-:-:S03]  /*3770*/  IADD3 R56, P6, R59, R17, RZ ;  /* 0x000000113b387210 */ /* 0x001fc60007fde0ff */
[----:B-1----:R-:W-:Y:S01]  /*3780*/  IMAD R62, R62, R65, RZ ;  /* 0x000000413e3e7224 */ /* 0x002fe200078e02ff */
[-C--:B------:R-:W-:Y:S01]  /*3790*/  LEA.HI.X.SX32 R57, R59, R18.reuse, 0x1, P6 ;  /* 0x000000123b397211 */ /* 0x080fe200030f0eff */
[----:B------:R-:W0:Y:S03]  /*37a0*/  LDC R65, c[0x0][0x238] ;  /* 0x00008e00ff417b82 */ /* 0x000e260000000800 */
[C---:B------:R-:W-:Y:S01]  /*37b0*/  IADD3 R22, P6, R62.reuse, R17, RZ ;  /* 0x000000113e167210 */ /* 0x040fe20007fde0ff */
[----:B------:R1:W3:Y:S03]  /*37c0*/  @!P3 LDG.E.U8 R71, desc[UR12][R56.64] ;  /* 0x0000000c3847b981 */ /* 0x0002e6000c1e1100 */
[----:B------:R-:W-:Y:S01]  /*37d0*/  LEA.HI.X.SX32 R23, R62, R18, 0x1, P6 ;  /* 0x000000123e177211 */ /* 0x000fe200030f0eff */
[----:B------:R-:W4:Y:S01]  /*37e0*/  LDC R59, c[0x0][0x238] ;  /* 0x00008e00ff3b7b82 */ /* 0x000f220000000800 */
[----:B------:R-:W1:Y:S01]  /*37f0*/  S2R R62, SR_TID.X ;  /* 0x00000000003e7919 */ /* 0x000e620000002100 */
[----:B------:R-:W-:-:S02]  /*3800*/  SHF.R.U32.HI R58, RZ, 0x7, R58 ;  /* 0x00000007ff3a7819 */ /* 0x000fc4000001163a */
[----:B------:R0:W3:Y:S02]  /*3810*/  @!P1 LDG.E.U8 R72, desc[UR12][R22.64] ;  /* 0x0000000c16489981 */ /* 0x0000e4000c1e1100 */
[----:B------:R-:W-:-:S04]  /*3820*/  SGXT.U32 R58, R58, 0x2 ;  /* 0x000000023a3a781a */ /* 0x000fc80000000000 */
[----:B------:R-:W-:-:S05]  /*3830*/  LOP3.LUT R58, R58, 0x14, RZ, 0xfc, !PT ;  /* 0x000000143a3a7812 */ /* 0x000fca00078efcff */
[----:B----4-:R-:W-:Y:S02]  /*3840*/  IMAD R58, R58, R59, RZ ;  /* 0x0000003b3a3a7224 */ /* 0x010fe400078e02ff */
[----:B------:R-:W4:Y:S03]  /*3850*/  LDC R59, c[0x0][0x238] ;  /* 0x00008e00ff3b7b82 */ /* 0x000f260000000800 */
[----:B-1----:R-:W-:-:S04]  /*3860*/  IADD3 R56, P6, R58, R17, RZ ;  /* 0x000000113a387210 */ /* 0x002fc80007fde0ff */
[----:B------:R-:W-:Y:S02]  /*3870*/  LEA.HI.X.SX32 R57, R58, R18, 0x1, P6 ;  /* 0x000000123a397211 */ /* 0x000fe400030f0eff */
[--C-:B------:R-:W-:Y:S02]  /*3880*/  SHF.R.U32.HI R58, RZ, 0x7, R62.reuse ;  /* 0x00000007ff3a7819 */ /* 0x100fe4000001163e */
[----:B------:R-:W-:Y:S01]  /*3890*/  SHF.R.U32.HI R62, RZ, 0x7, R62 ;  /* 0x00000007ff3e7819 */ /* 0x000fe2000001163e */
[----:B------:R1:W3:Y:S03]  /*38a0*/  @!P0 LDG.E.U8 R70, desc[UR12][R56.64] ;  /* 0x0000000c38468981 */ /* 0x0002e6000c1e1100 */
[----:B------:R-:W-:-:S04]  /*38b0*/  SGXT.U32 R62, R62, 0x2 ;  /* 0x000000023e3e781a */ /* 0x000fc80000000000 */
[----:B------:R-:W-:-:S05]  /*38c0*/  LOP3.LUT R62, R62, 0x18, RZ, 0xfc, !PT ;  /* 0x000000183e3e7812 */ /* 0x000fca00078efcff */
[----:B0-----:R-:W-:Y:S02]  /*38d0*/  IMAD R62, R62, R65, RZ ;  /* 0x000000413e3e7224 */ /* 0x001fe400078e02ff */
[----:B------:R-:W0:Y:S01]  /*38e0*/  S2R R65, SR_TID.X ;  /* 0x0000000000417919 */ /* 0x000e220000002100 */
[----:B------:R-:W-:Y:S02]  /*38f0*/  SGXT.U32 R58, R58, 0x2 ;  /* 0x000000023a3a781a */ /* 0x000fe40000000000 */
[----:B------:R-:W-:Y:S02]  /*3900*/  IADD3 R22, P6, R62, R17, RZ ;  /* 0x000000113e167210 */ /* 0x000fe40007fde0ff */
[----:B------:R-:W-:Y:S02]  /*3910*/  LOP3.LUT R58, R58, 0x1c, RZ, 0xfc, !PT ;  /* 0x0000001c3a3a7812 */ /* 0x000fe400078efcff */
[----:B------:R-:W-:Y:S02]  /*3920*/  LEA.HI.X.SX32 R23, R62, R18, 0x1, P6 ;  /* 0x000000123e177211 */ /* 0x000fe400030f0eff */
[----:B------:R-:W-:Y:S01]  /*3930*/  ISETP.GE.AND P4, PT, R21, UR11, PT ;  /* 0x0000000b15007c0c */ /* 0x000fe2000bf86270 */
[----:B----4-:R-:W-:-:S02]  /*3940*/  IMAD R58, R58, R59, RZ ;  /* 0x0000003b3a3a7224 */ /* 0x010fc400078e02ff */
[----:B------:R4:W3:Y:S03]  /*3950*/  @!P5 LDG.E.U8 R64, desc[UR12][R22.64] ;  /* 0x0000000c1640d981 */ /* 0x0008e6000c1e1100 */
[----:B-1----:R-:W-:-:S04]  /*3960*/  IADD3 R56, P0, R58, R17, RZ ;  /* 0x000000113a387210 */ /* 0x002fc80007f1e0ff */
[----:B------:R-:W-:-:S05]  /*3970*/  LEA.HI.X.SX32 R57, R58, R18, 0x1, P0 ;  /* 0x000000123a397211 */ /* 0x000fca00000f0eff */
[----:B------:R1:W3:Y:S01]  /*3980*/  @!P4 LDG.E.U8 R69, desc[UR12][R56.64] ;  /* 0x0000000c3845c981 */ /* 0x0002e2000c1e1100 */
[----:B0-----:R-:W-:-:S04]  /*3990*/  SHF.R.U32.HI R62, RZ, 0x7, R65 ;  /* 0x00000007ff3e7819 */ /* 0x001fc80000011641 */
[----:B------:R-:W-:-:S04]  /*39a0*/  SGXT.U32 R62, R62, 0x2 ;  /* 0x000000023e3e781a */ /* 0x000fc80000000000 */
[----:B------:R-:W-:Y:S02]  /*39b0*/  LOP3.LUT R62, R62, 0x20, RZ, 0xfc, !PT ;  /* 0x000000203e3e7812 */ /* 0x000fe400078efcff */
[----:B------:R-:W-:-:S03]  /*39c0*/  SHF.R.U32.HI R78, RZ, 0x7, R65 ;  /* 0x00000007ff4e7819 */ /* 0x000fc60000011641 */
[----:B-----5:R-:W-:Y:S01]  /*39d0*/  IMAD R62, R62, R77, RZ ;  /* 0x0000004d3e3e7224 */ /* 0x020fe200078e02ff */
[----:B------:R-:W-:-:S04]  /*39e0*/  SHF.R.U32.HI R65, RZ, 0x7, R65 ;  /* 0x00000007ff417819 */ /* 0x000fc80000011641 */
[C---:B----4-:R-:W-:Y:S02]  /*39f0*/  IADD3 R22, P4, R62.reuse, R17, RZ ;  /* 0x000000113e167210 */ /* 0x050fe40007f9e0ff */
[----:B------:R-:W-:Y:S02]  /*3a00*/  SGXT.U32 R65, R65, 0x2 ;  /* 0x000000024141781a */ /* 0x000fe40000000000 */
[----:B------:R-:W-:Y:S02]  /*3a10*/  LEA.HI.X.SX32 R23, R62, R18, 0x1, P4 ;  /* 0x000000123e177211 */ /* 0x000fe400020f0eff */
[----:B------:R-:W-:Y:S01]  /*3a20*/  LOP3.LUT R65, R65, 0x24, RZ, 0xfc, !PT ;  /* 0x0000002441417812 */ /* 0x000fe200078efcff */
[----:B------:R-:W0:Y:S01]  /*3a30*/  S2R R62, SR_TID.X ;  /* 0x00000000003e7919 */ /* 0x000e220000002100 */
[----:B------:R-:W-:-:S03]  /*3a40*/  SGXT.U32 R78, R78, 0x2 ;  /* 0x000000024e4e781a */ /* 0x000fc60000000000 */
[----:B--2---:R-:W-:Y:S02]  /*3a50*/  IMAD R65, R65, R76, RZ ;  /* 0x0000004c41417224 */ /* 0x004fe400078e02ff */
[----:B------:R-:W2:Y:S01]  /*3a60*/  S2R R76, SR_TID.X ;  /* 0x00000000004c7919 */ /* 0x000ea20000002100 */
[----:B------:R-:W-:Y:S01]  /*3a70*/  IMAD R78, R78, R79, RZ ;  /* 0x0000004f4e4e7224 */ /* 0x000fe200078e02ff */
[----:B------:R-:W-:Y:S01]  /*3a80*/  LOP3.LUT R21, R82, 0x20, RZ, 0xfc, !PT ;  /* 0x0000002052157812 */ /* 0x000fe200078efcff */
[----:B------:R-:W4:Y:S03]  /*3a90*/  LDC R79, c[0x0][0x238] ;  /* 0x00008e00ff4f7b82 */ /* 0x000f260000000800 */
[----:B------:R-:W-:-:S04]  /*3aa0*/  IADD3 R58, P6, R78, R17, RZ ;  /* 0x000000114e3a7210 */ /* 0x000fc80007fde0ff */
[----:B------:R-:W-:Y:S02]  /*3ab0*/  LEA.HI.X.SX32 R59, R78, R18, 0x1, P6 ;  /* 0x000000124e3b7211 */ /* 0x000fe400030f0eff */
[----:B------:R-:W5:Y:S01]  /*3ac0*/  LDC R78, c[0x0][0x238] ;  /* 0x00008e00ff4e7b82 */ /* 0x000f620000000800 */
[----:B-1----:R-:W-:-:S04]  /*3ad0*/  IADD3 R56, P6, R65, R17, RZ ;  /* 0x0000001141387210 */ /* 0x002fc80007fde0ff */
[----:B------:R-:W-:-:S03]  /*3ae0*/  LEA.HI.X.SX32 R57, R65, R18, 0x1, P6 ;  /* 0x0000001241397211 */ /* 0x000fc600030f0eff */
[----:B------:R-:W1:Y:S01]  /*3af0*/  LDC R65, c[0x0][0x238] ;  /* 0x00008e00ff417b82 */ /* 0x000e620000000800 */
[----:B------:R-:W-:Y:S02]  /*3b00*/  ISETP.GE.AND P2, PT, R21, UR11, PT ;  /* 0x0000000b15007c0c */ /* 0x000fe4000bf46270 */
[----:B------:R-:W-:Y:S02]  /*3b10*/  LOP3.LUT R21, R82, 0x24, RZ, 0xfc, !PT ;  /* 0x0000002452157812 */ /* 0x000fe400078efcff */
[----:B0-----:R-:W-:Y:S02]  /*3b20*/  SHF.R.U32.HI R77, RZ, 0x7, R62 ;  /* 0x00000007ff4d7819 */ /* 0x001fe4000001163e */
[----:B------:R-:W-:Y:S02]  /*3b30*/  ISETP.GE.AND P3, PT, R21, UR11, PT ;  /* 0x0000000b15007c0c */ /* 0x000fe4000bf66270 */
[----:B------:R-:W-:Y:S02]  /*3b40*/  SGXT.U32 R77, R77, 0x2 ;  /* 0x000000024d4d781a */ /* 0x000fe40000000000 */
[----:B--2---:R-:W-:-:S02]  /*3b50*/  SHF.R.U32.HI R62, RZ, 0x7, R76 ;  /* 0x00000007ff3e7819 */ /* 0x004fc4000001164c */
[----:B------:R-:W-:Y:S01]  /*3b60*/  LOP3.LUT R77, R77, 0x28, RZ, 0xfc, !PT ;  /* 0x000000284d4d7812 */ /* 0x000fe200078efcff */
[----:B------:R0:W2:Y:S01]  /*3b70*/  @!P2 LDG.E.U8 R68, desc[UR12][R22.64] ;  /* 0x0000000c1644a981 */ /* 0x0000a2000c1e1100 */
[----:B------:R-:W-:-:S03]  /*3b80*/  SGXT.U32 R62, R62, 0x2 ;  /* 0x000000023e3e781a */ /* 0x000fc60000000000 */
[----:B-----5:R-:W-:Y:S01]  /*3b90*/  IMAD R77, R77, R78, RZ ;  /* 0x0000004e4d4d7224 */ /* 0x020fe200078e02ff */
[----:B------:R-:W-:Y:S01]  /*3ba0*/  LOP3.LUT R62, R62, 0x2c, RZ, 0xfc, !PT ;  /* 0x0000002c3e3e7812 */ /* 0x000fe200078efcff */
[----:B------:R5:W2:Y:S01]  /*3bb0*/  @!P3 LDG.E.U8 R63, desc[UR12][R56.64] ;  /* 0x0000000c383fb981 */ /* 0x000aa2000c1e1100 */
[----:B------:R-:W-:Y:S01]  /*3bc0*/  LOP3.LUT R21, R82, 0x28, RZ, 0xfc, !PT ;  /* 0x0000002852157812 */ /* 0x000fe200078efcff */
[----:B------:R-:W4:Y:S01]  /*3bd0*/  LDC R78, c[0x0][0x238] ;  /* 0x00008e00ff4e7b82 */ /* 0x000f220000000800 */
[C---:B0-----:R-:W-:Y:S01]  /*3be0*/  IADD3 R22, P2, R77.reuse, R17, RZ ;  /* 0x000000114d167210 */ /* 0x041fe20007f5e0ff */
[----:B-1----:R-:W-:Y:S01]  /*3bf0*/  IMAD R62, R62, R65, RZ ;  /* 0x000000413e3e7224 */ /* 0x002fe200078e02ff */
[----:B-----5:R-:W-:Y:S02]  /*3c00*/  LOP3.LUT R56, R82, 0x3c, RZ, 0xfc, !PT ;  /* 0x0000003c52387812 */ /* 0x020fe400078efcff */
[----:B------:R-:W-:Y:S02]  /*3c10*/  LEA.HI.X.SX32 R23, R77, R18, 0x1, P2 ;  /* 0x000000124d177211 */ /* 0x000fe400010f0eff */
[----:B------:R-:W-:-:S02]  /*3c20*/  ISETP.GE.AND P2, PT, R56, UR11, PT ;  /* 0x0000000b38007c0c */ /* 0x000fc4000bf46270 */
[----:B------:R-:W-:-:S04]  /*3c30*/  IADD3 R56, P6, R62, R17, RZ ;  /* 0x000000113e387210 */ /* 0x000fc80007fde0ff */
[----:B------:R-:W-:Y:S02]  /*3c40*/  LEA.HI.X.SX32 R57, R62, R18, 0x1, P6 ;  /* 0x000000123e397211 */ /* 0x000fe400030f0eff */
[----:B------:R-:W0:Y:S01]  /*3c50*/  S2R R62, SR_TID.X ;  /* 0x00000000003e7919 */ /* 0x000e220000002100 */
[----:B------:R-:W-:Y:S02]  /*3c60*/  ISETP.GE.AND P1, PT, R21, UR11, PT ;  /* 0x0000000b15007c0c */ /* 0x000fe4000bf26270 */
[C---:B------:R-:W-:Y:S02]  /*3c70*/  LOP3.LUT R21, R82.reuse, 0x2c, RZ, 0xfc, !PT ;  /* 0x0000002c52157812 */ /* 0x040fe400078efcff */
[----:B------:R-:W-:Y:S02]  /*3c80*/  ISETP.GE.AND P5, PT, R82, UR11, PT ;  /* 0x0000000b52007c0c */ /* 0x000fe4000bfa6270 */
[----:B------:R-:W-:Y:S02]  /*3c90*/  SHF.R.U32.HI R77, RZ, 0x7, R76 ;  /* 0x00000007ff4d7819 */ /* 0x000fe4000001164c */
[----:B------:R-:W1:Y:S01]  /*3ca0*/  LDC R76, c[0x0][0x238] ;  /* 0x00008e00ff4c7b82 */ /* 0x000e620000000800 */
[----:B------:R-:W-:-:S02]  /*3cb0*/  ISETP.GE.AND P0, PT, R21, UR11, PT ;  /* 0x0000000b15007c0c */ /* 0x000fc4000bf06270 */
[----:B------:R-:W-:-:S04]  /*3cc0*/  LOP3.LUT R21, R82, 0x30, RZ, 0xfc, !PT ;  /* 0x0000003052157812 */ /* 0x000fc800078efcff */
[----:B------:R-:W-:Y:S02]  /*3cd0*/  ISETP.GE.AND P4, PT, R21, UR11, PT ;  /* 0x0000000b15007c0c */ /* 0x000fe4000bf86270 */
[C---:B------:R-:W-:Y:S01]  /*3ce0*/  LOP3.LUT R21, R82.reuse, 0x34, RZ, 0xfc, !PT ;  /* 0x0000003452157812 */ /* 0x040fe200078efcff */
[----:B------:R-:W5:Y:S01]  /*3cf0*/  @!P5 LDG.E.U8 R75, desc[UR12][R58.64] ;  /* 0x0000000c3a4bd981 */ /* 0x000f62000c1e1100 */
[----:B------:R-:W-:Y:S02]  /*3d00*/  SGXT.U32 R77, R77, 0x2 ;  /* 0x000000024d4d781a */ /* 0x000fe40000000000 */
[----:B------:R-:W-:Y:S02]  /*3d10*/  ISETP.GE.AND P5, PT, R21, UR11, PT ;  /* 0x0000000b15007c0c */ /* 0x000fe4000bfa6270 */
[----:B------:R-:W-:Y:S02]  /*3d20*/  LOP3.LUT R21, R82, 0x38, RZ, 0xfc, !PT ;  /* 0x0000003852157812 */ /* 0x000fe400078efcff */
[----:B------:R-:W-:-:S02]  /*3d30*/  LOP3.LUT R77, R77, 0x30, RZ, 0xfc, !PT ;  /* 0x000000304d4d7812 */ /* 0x000fc400078efcff */
[----:B0-----:R-:W-:Y:S02]  /*3d40*/  SHF.R.U32.HI R65, RZ, 0x7, R62 ;  /* 0x00000007ff417819 */ /* 0x001fe4000001163e */
[----:B------:R-:W-:Y:S02]  /*3d50*/  ISETP.GE.AND P3, PT, R21, UR11, PT ;  /* 0x0000000b15007c0c */ /* 0x000fe4000bf66270 */
[----:B------:R-:W-:Y:S02]  /*3d60*/  SGXT.U32 R65, R65, 0x2 ;  /* 0x000000024141781a */ /* 0x000fe40000000000 */
[----:B------:R-:W-:Y:S01]  /*3d70*/  PRMT R21, RZ, 0x7610, R21 ;  /* 0x00007610ff157816 */ /* 0x000fe20000000015 */
[----:B----4-:R-:W-:Y:S01]  /*3d80*/  IMAD R77, R77, R78, RZ ;  /* 0x0000004e4d4d7224 */ /* 0x010fe200078e02ff */
[----:B------:R-:W-:Y:S01]  /*3d90*/  LOP3.LUT R65, R65, 0x34, RZ, 0xfc, !PT ;  /* 0x0000003441417812 */ /* 0x000fe200078efcff */
[----:B------:R-:W0:Y:S03]  /*3da0*/  LDC R78, c[0x0][0x238] ;  /* 0x00008e00ff4e7b82 */ /* 0x000e260000000800 */
[----:B------:R4:W2:Y:S01]  /*3db0*/  @!P1 LDG.E.U8 R21, desc[UR12][R22.64] ;  /* 0x0000000c16159981 */ /* 0x0008a2000c1e1100 */
[----:B-1----:R-:W-:-:S02]  /*3dc0*/  IMAD R65, R65, R76, RZ ;  /* 0x0000004c41417224 */ /* 0x002fc400078e02ff */
[----:B------:R-:W1:Y:S01]  /*3dd0*/  S2R R76, SR_TID.X ;  /* 0x00000000004c7919 */ /* 0x000e620000002100 */
[----:B----4-:R-:W-:-:S04]  /*3de0*/  IADD3 R22, P6, R77, R17, RZ ;  /* 0x000000114d167210 */ /* 0x010fc80007fde0ff */
[----:B------:R-:W-:Y:S02]  /*3df0*/  LEA.HI.X.SX32 R23, R77, R18, 0x1, P6 ;  /* 0x000000124d177211 */ /* 0x000fe400030f0eff */
[----:B------:R-:W4:Y:S01]  /*3e00*/  LDC R77, c[0x0][0x238] ;  /* 0x00008e00ff4d7b82 */ /* 0x000f220000000800 */
[----:B------:R-:W-:Y:S02]  /*3e10*/  SHF.R.U32.HI R62, RZ, 0x7, R62 ;  /* 0x00000007ff3e7819 */ /* 0x000fe4000001163e */
[----:B------:R-:W-:Y:S01]  /*3e20*/  PRMT R58, RZ, 0x7610, R58 ;  /* 0x00007610ff3a7816 */ /* 0x000fe2000000003a */
[----:B------:R-:W2:Y:S01]  /*3e30*/  @!P4 LDG.E.U8 R61, desc[UR12][R22.64] ;  /* 0x0000000c163dc981 */ /* 0x000ea2000c1e1100 */
[----:B------:R-:W-:-:S04]  /*3e40*/  SGXT.U32 R62, R62, 0x2 ;  /* 0x000000023e3e781a */ /* 0x000fc80000000000 */
[----:B------:R-:W-:Y:S01]  /*3e50*/  LOP3.LUT R62, R62, 0x38, RZ, 0xfc, !PT ;  /* 0x000000383e3e7812 */ /* 0x000fe200078efcff */
[----:B------:R0:W2:Y:S02]  /*3e60*/  @!P0 LDG.E.U8 R58, desc[UR12][R56.64] ;  /* 0x0000000c383a8981 */ /* 0x0000a4000c1e1100 */
[C---:B0-----:R-:W-:Y:S02]  /*3e70*/  IADD3 R56, P6, R65.reuse, R17, RZ ;  /* 0x0000001141387210 */ /* 0x041fe40007fde0ff */
[----:B----4-:R-:W-:Y:S02]  /*3e80*/  IMAD R62, R62, R77, RZ ;  /* 0x0000004d3e3e7224 */ /* 0x010fe400078e02ff */
[----:B------:R-:W-:Y:S01]  /*3e90*/  LEA.HI.X.SX32 R57, R65, R18, 0x1, P6 ;  /* 0x0000001241397211 */ /* 0x000fe200030f0eff */
[----:B------:R-:W0:Y:S01]  /*3ea0*/  LDC R77, c[0x0][0x238] ;  /* 0x00008e00ff4d7b82 */ /* 0x000e220000000800 */
[----:B-1----:R-:W-:-:S04]  /*3eb0*/  SHF.R.U32.HI R65, RZ, 0x7, R76 ;  /* 0x00000007ff417819 */ /* 0x002fc8000001164c */
[----:B------:R-:W-:Y:S02]  /*3ec0*/  SGXT.U32 R65, R65, 0x2 ;  /* 0x000000024141781a */ /* 0x000fe40000000000 */
[----:B------:R-:W-:Y:S02]  /*3ed0*/  SHF.R.U32.HI R76, RZ, 0x7, R76 ;  /* 0x00000007ff4c7819 */ /* 0x000fe4000001164c */
[----:B------:R-:W-:Y:S02]  /*3ee0*/  LOP3.LUT R65, R65, 0x3c, RZ, 0xfc, !PT ;  /* 0x0000003c41417812 */ /* 0x000fe400078efcff */
[----:B------:R-:W-:Y:S02]  /*3ef0*/  LOP3.LUT R59, R82, 0x40, RZ, 0xfc, !PT ;  /* 0x00000040523b7812 */ /* 0x000fe400078efcff */
[----:B------:R-:W-:Y:S01]  /*3f00*/  SGXT.U32 R76, R76, 0x2 ;  /* 0x000000024c4c781a */ /* 0x000fe20000000000 */
[----:B------:R-:W-:Y:S01]  /*3f10*/  IMAD R65, R65, R78, RZ ;  /* 0x0000004e41417224 */ /* 0x000fe200078e02ff */
[----:B------:R-:W-:-:S02]  /*3f20*/  SHF.R.U32.HI R78, RZ, 0x7, R80 ;  /* 0x00000007ff4e7819 */ /* 0x000fc40000011650 */
[----:B------:R-:W-:Y:S02]  /*3f30*/  PRMT R60, RZ, 0x7610, R60 ;  /* 0x00007610ff3c7816 */ /* 0x000fe4000000003c */
[----:B------:R-:W-:Y:S02]  /*3f40*/  ISETP.GE.AND P1, PT, R59, UR11, PT ;  /* 0x0000000b3b007c0c */ /* 0x000fe4000bf26270 */
[----:B------:R-:W-:Y:S02]  /*3f50*/  IADD3 R22, P6, R62, R17, RZ ;  /* 0x000000113e167210 */ /* 0x000fe40007fde0ff */
[----:B------:R-:W-:Y:S01]  /*3f60*/  LOP3.LUT R76, R76, 0x40, RZ, 0xfc, !PT ;  /* 0x000000404c4c7812 */ /* 0x000fe200078efcff */
[----:B------:R1:W4:Y:S01]  /*3f70*/  @!P5 LDG.E.U8 R60, desc[UR12][R56.64] ;  /* 0x0000000c383cd981 */ /* 0x000322000c1e1100 */
[----:B------:R-:W-:Y:S02]  /*3f80*/  LOP3.LUT R59, R82, 0x44, RZ, 0xfc, !PT ;  /* 0x00000044523b7812 */ /* 0x000fe400078efcff */
[----:B------:R-:W-:-:S02]  /*3f90*/  SGXT.U32 R78, R78, 0x2 ;  /* 0x000000024e4e781a */ /* 0x000fc40000000000 */
[----:B------:R-:W-:Y:S02]  /*3fa0*/  SHF.R.U32.HI R81, RZ, 0x7, R80 ;  /* 0x00000007ff517819 */ /* 0x000fe40000011650 */
[----:B------:R-:W-:Y:S01]  /*3fb0*/  PRMT R67, RZ, 0x7610, R67 ;  /* 0x00007610ff437816 */ /* 0x000fe20000000043 */
[----:B0-----:R-:W-:Y:S01]  /*3fc0*/  IMAD R76, R76, R77, RZ ;  /* 0x0000004d4c4c7224 */ /* 0x001fe200078e02ff */
[----:B------:R-:W-:Y:S02]  /*3fd0*/  LEA.HI.X.SX32 R23, R62, R18, 0x1, P6 ;  /* 0x000000123e177211 */ /* 0x000fe400030f0eff */
[----:B------:R-:W-:Y:S02]  /*3fe0*/  ISETP.GE.AND P0, PT, R59, UR11, PT ;  /* 0x0000000b3b007c0c */ /* 0x000fe4000bf06270 */
[----:B-1----:R-:W-:Y:S01]  /*3ff0*/  IADD3 R56, P6, R65, R17, RZ ;  /* 0x0000001141387210 */ /* 0x002fe20007fde0ff */
[----:B------:R0:W4:Y:S01]  /*4000*/  @!P3 LDG.E.U8 R67, desc[UR12][R22.64] ;  /* 0x0000000c1643b981 */ /* 0x000122000c1e1100 */
[----:B------:R-:W-:-:S02]  /*4010*/  LOP3.LUT R78, R78, 0x44, RZ, 0xfc, !PT ;  /* 0x000000444e4e7812 */ /* 0x000fc400078efcff */
[----:B------:R-:W-:Y:S02]  /*4020*/  LOP3.LUT R59, R82, 0x48, RZ, 0xfc, !PT ;  /* 0x00000048523b7812 */ /* 0x000fe400078efcff */
[----:B------:R-:W-:Y:S01]  /*4030*/  SGXT.U32 R81, R81, 0x2 ;  /* 0x000000025151781a */ /* 0x000fe20000000000 */
[----:B------:R-:W-:Y:S01]  /*4040*/  IMAD R78, R78, R79, RZ ;  /* 0x0000004f4e4e7224 */ /* 0x000fe200078e02ff */
[----:B------:R-:W-:Y:S02]  /*4050*/  LEA.HI.X.SX32 R57, R65, R18, 0x1, P6 ;  /* 0x0000001241397211 */ /* 0x000fe400030f0eff */
[----:B------:R-:W-:Y:S02]  /*4060*/  ISETP.GE.AND P4, PT, R59, UR11, PT ;  /* 0x0000000b3b007c0c */ /* 0x000fe4000bf86270 */
[----:B0-----:R-:W-:Y:S02]  /*4070*/  IADD3 R22, P6, R76, R17, RZ ;  /* 0x000000114c167210 */ /* 0x001fe40007fde0ff */
[----:B------:R-:W-:-:S02]  /*4080*/  LOP3.LUT R81, R81, 0x48, RZ, 0xfc, !PT ;  /* 0x0000004851517812 */ /* 0x000fc400078efcff */
[----:B------:R-:W-:Y:S02]  /*4090*/  LOP3.LUT R59, R82, 0x4c, RZ, 0xfc, !PT ;  /* 0x0000004c523b7812 */ /* 0x000fe400078efcff */
[-C--:B------:R-:W-:Y:S01]  /*40a0*/  LEA.HI.X.SX32 R23, R76, R18.reuse, 0x1, P6 ;  /* 0x000000124c177211 */ /* 0x080fe200030f0eff */
[----:B------:R-:W-:Y:S01]  /*40b0*/  IMAD R81, R81, R117, RZ ;  /* 0x0000007551517224 */ /* 0x000fe200078e02ff */
[----:B------:R-:W-:Y:S01]  /*40c0*/  ISETP.GE.AND P5, PT, R59, UR11, PT ;  /* 0x0000000b3b007c0c */ /* 0x000fe2000bfa6270 */
[----:B------:R-:W3:Y:S01]  /*40d0*/  LDL R117, [R1+0x6c] ;  /* 0x00006c0001757983 */ /* 0x000ee20000100800 */
[C---:B------:R-:W-:Y:S02]  /*40e0*/  IADD3 R76, P6, R78.reuse, R17, RZ ;  /* 0x000000114e4c7210 */ /* 0x040fe40007fde0ff */
[----:B------:R-:W-:Y:S02]  /*40f0*/  PRMT R59, RZ, 0x7610, R59 ;  /* 0x00007610ff3b7816 */ /* 0x000fe4000000003b */
[----:B------:R-:W-:-:S02]  /*4100*/  LEA.HI.X.SX32 R77, R78, R18, 0x1, P6 ;  /* 0x000000124e4d7211 */ /* 0x000fc400030f0eff */
[C---:B------:R-:W-:Y:S02]  /*4110*/  IADD3 R78, P6, R81.reuse, R17, RZ ;  /* 0x00000011514e7210 */ /* 0x040fe40007fde0ff */
[----:B------:R0:W4:Y:S02]  /*4120*/  @!P2 LDG.E.U8 R59, desc[UR12][R56.64] ;  /* 0x0000000c383ba981 */ /* 0x000124000c1e1100 */
[----:B------:R-:W-:Y:S02]  /*4130*/  LEA.HI.X.SX32 R79, R81, R18, 0x1, P6 ;  /* 0x00000012514f7211 */ /* 0x000fe400030f0eff */
[----:B------:R-:W1:Y:S01]  /*4140*/  LDC R81, c[0x0][0x238] ;  /* 0x00008e00ff517b82 */ /* 0x000e620000000800 */
[----:B0-----:R-:W-:-:S06]  /*4150*/  PRMT R57, RZ, 0x7610, R57 ;  /* 0x00007610ff397816 */ /* 0x001fcc0000000039 */
[----:B------:R-:W4:Y:S04]  /*4160*/  @!P4 LDG.E.U8 R57, desc[UR12][R78.64] ;  /* 0x0000000c4e39c981 */ /* 0x000f28000c1e1100 */
[----:B------:R-:W5:Y:S04]  /*4170*/  LDL R78, [R1+0x64] ;  /* 0x00006400014e7983 */ /* 0x000f680000100800 */
[----:B------:R-:W2:Y:S01]  /*4180*/  LDL R79, [R1+0x68] ;  /* 0x00006800014f7983 */ /* 0x000ea20000100800 */
[----:B------:R-:W-:Y:S02]  /*4190*/  LOP3.LUT R62, R82, 0x50, RZ, 0xfc, !PT ;  /* 0x00000050523e7812 */ /* 0x000fe400078efcff */
[----:B------:R-:W-:-:S02]  /*41a0*/  SHF.R.U32.HI R80, RZ, 0x7, R80 ;  /* 0x00000007ff507819 */ /* 0x000fc40000011650 */
[----:B------:R-:W-:Y:S02]  /*41b0*/  ISETP.GE.AND P3, PT, R62, UR11, PT ;  /* 0x0000000b3e007c0c */ /* 0x000fe4000bf66270 */
[----:B------:R-:W-:Y:S02]  /*41c0*/  PRMT R62, RZ, 0x7610, R62 ;  /* 0x00007610ff3e7816 */ /* 0x000fe4000000003e */
[----:B------:R-:W-:-:S04]  /*41d0*/  SGXT.U32 R80, R80, 0x2 ;  /* 0x000000025050781a */ /* 0x000fc80000000000 */
[----:B------:R-:W-:Y:S01]  /*41e0*/  LOP3.LUT R80, R80, 0x4c, RZ, 0xfc, !PT ;  /* 0x0000004c50507812 */ /* 0x000fe200078efcff */
[----:B------:R0:W4:Y:S04]  /*41f0*/  @!P1 LDG.E.U8 R62, desc[UR12][R22.64] ;  /* 0x0000000c163e9981 */ /* 0x000128000c1e1100 */
[----:B-1----:R-:W-:Y:S01]  /*4200*/  IMAD R80, R80, R81, RZ ;  /* 0x0000005150507224 */ /* 0x002fe200078e02ff */
[----:B0-----:R-:W-:-:S06]  /*4210*/  PRMT R22, RZ, 0x7610, R22 ;  /* 0x00007610ff167816 */ /* 0x001fcc0000000016 */
[----:B------:R0:W4:Y:S01]  /*4220*/  @!P0 LDG.E.U8 R22, desc[UR12][R76.64] ;  /* 0x0000000c4c168981 */ /* 0x000122000c1e1100 */
[----:B------:R-:W-:Y:S01]  /*4230*/  PRMT R66, RZ, 0x7610, R66 ;  /* 0x00007610ff427816 */ /* 0x000fe20000000042 */
[----:B0-----:R-:W-:Y:S01]  /*4240*/  IMAD.MOV.U32 R77, RZ, RZ, R80 ;  /* 0x000000ffff4d7224 */ /* 0x001fe200078e0050 */
[-C--:B------:R-:W-:Y:S02]  /*4250*/  IADD3 R76, P6, R80, R17.reuse, RZ ;  /* 0x00000011504c7210 */ /* 0x080fe40007fde0ff */
[C---:B------:R-:W-:Y:S02]  /*4260*/  IADD3 R80, P4, R122.reuse, R17, RZ ;  /* 0x000000117a507210 */ /* 0x040fe40007f9e0ff */
[-C--:B------:R-:W-:Y:S02]  /*4270*/  LEA.HI.X.SX32 R77, R77, R18.reuse, 0x1, P6 ;  /* 0x000000124d4d7211 */ /* 0x080fe400030f0eff */
[----:B------:R-:W-:Y:S02]  /*4280*/  LEA.HI.X.SX32 R81, R122, R18, 0x1, P4 ;  /* 0x000000127a517211 */ /* 0x000fe400020f0eff */
[C---:B------:R-:W-:Y:S01]  /*4290*/  LOP3.LUT R56, R82.reuse, 0x58, RZ, 0xfc, !PT ;  /* 0x0000005852387812 */ /* 0x040fe200078efcff */
[----:B------:R5:W4:Y:S01]  /*42a0*/  @!P5 LDG.E.U8 R66, desc[UR12][R76.64] ;  /* 0x0000000c4c42d981 */ /* 0x000b22000c1e1100 */
[----:B------:R-:W-:-:S03]  /*42b0*/  LOP3.LUT R23, R82, 0x5c, RZ, 0xfc, !PT ;  /* 0x0000005c52177812 */ /* 0x000fc600078efcff */
[----:B------:R-:W4:Y:S01]  /*42c0*/  LDL R122, [R1+0x70] ;  /* 0x00007000017a7983 */ /* 0x000f220000100800 */
[-C--:B-----5:R-:W-:Y:S01]  /*42d0*/  IADD3 R76, P5, R78, R17.reuse, RZ ;  /* 0x000000114e4c7210 */ /* 0x0a0fe20007fbe0ff */
[----:B------:R-:W-:Y:S01]  /*42e0*/  IMAD.MOV.U32 R77, RZ, RZ, R78 ;  /* 0x000000ffff4d7224 */ /* 0x000fe200078e004e */
[----:B--2---:R-:W-:Y:S02]  /*42f0*/  IADD3 R78, P4, R79, R17, RZ ;  /* 0x000000114f4e7210 */ /* 0x004fe40007f9e0ff */
[----:B------:R-:W2:Y:S01]  /*4300*/  LDL R79, [R1+0x68] ;  /* 0x00006800014f7983 */ /* 0x000ea20000100800 */
[----:B------:R-:W-:Y:S02]  /*4310*/  ISETP.GE.AND P1, PT, R56, UR11, PT ;  /* 0x0000000b38007c0c */ /* 0x000fe4000bf26270 */
[----:B------:R-:W-:Y:S02]  /*4320*/  ISETP.GE.AND P0, PT, R23, UR11, PT ;  /* 0x0000000b17007c0c */ /* 0x000fe4000bf06270 */
[----:B------:R-:W-:-:S04]  /*4330*/  LOP3.LUT R23, R82, 0x60, RZ, 0xfc, !PT ;  /* 0x0000006052177812 */ /* 0x000fc800078efcff */
[----:B------:R-:W-:Y:S02]  /*4340*/  ISETP.GE.AND P6, PT, R23, UR11, PT ;  /* 0x0000000b17007c0c */ /* 0x000fe4000bfc6270 */
[----:B------:R-:W-:Y:S02]  /*4350*/  PRMT R23, RZ, 0x7610, R23 ;  /* 0x00007610ff177816 */ /* 0x000fe40000000017 */
[----:B--2---:R-:W-:-:S05]  /*4360*/  LEA.HI.X.SX32 R79, R79, R18, 0x1, P4 ;  /* 0x000000124f4f7211 */ /* 0x004fca00020f0eff */
[----:B------:R-:W2:Y:S04]  /*4370*/  @!P1 LDG.E.U8 R23, desc[UR12][R78.64] ;  /* 0x0000000c4e179981 */ /* 0x000ea8000c1e1100 */
[----:B------:R-:W5:Y:S01]  /*4380*/  LDL R79, [R1+0x74] ;  /* 0x00007400014f7983 */ /* 0x000f620000100800 */
[----:B------:R-:W-:Y:S02]  /*4390*/  PRMT R56, RZ, 0x7610, R56 ;  /* 0x00007610ff387816 */ /* 0x000fe40000000038 */
[----:B------:R-:W-:-:S04]  /*43a0*/  LOP3.LUT R65, R82, 0x54, RZ, 0xfc, !PT ;  /* 0x0000005452417812 */ /* 0x000fc800078efcff */
[----:B------:R3:W2:Y:S01]  /*43b0*/  @!P3 LDG.E.U8 R56, desc[UR12][R80.64] ;  /* 0x0000000c5038b981 */ /* 0x0006a2000c1e1100 */
[----:B------:R-:W-:Y:S02]  /*43c0*/  PRMT R83, RZ, 0x7610, R83 ;  /* 0x00007610ff537816 */ /* 0x000fe40000000053 */
[----:B------:R-:W-:Y:S02]  /*43d0*/  ISETP.GE.AND P2, PT, R65, UR11, PT ;  /* 0x0000000b41007c0c */ /* 0x000fe4000bf46270 */
[----:B---3--:R-:W-:-:S04]  /*43e0*/  IADD3 R80, P3, R117, R17, RZ ;  /* 0x0000001175507210 */ /* 0x008fc80007f7e0ff */
[-C--:B------:R-:W-:Y:S02]  /*43f0*/  LEA.HI.X.SX32 R81, R117, R18.reuse, 0x1, P3 ;  /* 0x0000001275517211 */ /* 0x080fe400018f0eff */
[----:B------:R-:W-:Y:S01]  /*4400*/  PRMT R65, RZ, 0x7610, R65 ;  /* 0x00007610ff417816 */ /* 0x000fe20000000041 */
[----:B------:R-:W3:Y:S01]  /*4410*/  LDL R117, [R1+0x78] ;  /* 0x0000780001757983 */ /* 0x000ee20000100800 */
[----:B------:R-:W-:-:S03]  /*4420*/  LEA.HI.X.SX32 R77, R77, R18, 0x1, P5 ;  /* 0x000000124d4d7211 */ /* 0x000fc600028f0eff */
[----:B------:R-:W2:Y:S04]  /*4430*/  @!P0 LDG.E.U8 R83, desc[UR12][R80.64] ;  /* 0x0000000c50538981 */ /* 0x000ea8000c1e1100 */
[----:B------:R0:W2:Y:S02]  /*4440*/  @!P2 LDG.E.U8 R65, desc[UR12][R76.64] ;  /* 0x0000000c4c41a981 */ /* 0x0000a4000c1e1100 */
[----:B0-----:R-:W-:Y:S02]  /*4450*/  LOP3.LUT R77, R82, 0x64, RZ, 0xfc, !PT ;  /* 0x00000064524d7812 */ /* 0x001fe400078efcff */
[----:B----4-:R-:W-:Y:S02]  /*4460*/  IADD3 R76, P1, R122, R17, RZ ;  /* 0x000000117a4c7210 */ /* 0x010fe40007f3e0ff */
[----:B------:R-:W-:-:S02]  /*4470*/  ISETP.GE.AND P2, PT, R77, UR11, PT ;  /* 0x0000000b4d007c0c */ /* 0x000fc4000bf46270 */
[----:B------:R-:W-:Y:S02]  /*4480*/  LEA.HI.X.SX32 R77, R122, R18, 0x1, P1 ;  /* 0x000000127a4d7211 */ /* 0x000fe400008f0eff */
[----:B------:R-:W4:Y:S01]  /*4490*/  LDL R122, [R1+0x7c] ;  /* 0x00007c00017a7983 */ /* 0x000f220000100800 */
[----:B-----5:R-:W-:-:S03]  /*44a0*/  IADD3 R78, P0, R79, R17, RZ ;  /* 0x000000114f4e7210 */ /* 0x020fc60007f1e0ff */
[----:B------:R-:W5:Y:S01]  /*44b0*/  LDL R79, [R1+0x74] ;  /* 0x00007400014f7983 */ /* 0x000f620000100800 */
[----:B------:R-:W-:-:S06]  /*44c0*/  PRMT R80, RZ, 0x7610, R80 ;  /* 0x00007610ff507816 */ /* 0x000fcc0000000050 */
[----:B------:R0:W2:Y:S01]  /*44d0*/  @!P6 LDG.E.U8 R80, desc[UR12][R76.64] ;  /* 0x0000000c4c50e981 */ /* 0x0000a2000c1e1100 */
[----:B------:R-:W-:Y:S02]  /*44e0*/  PRMT R81, RZ, 0x7610, R81 ;  /* 0x00007610ff517816 */ /* 0x000fe40000000051 */
[----:B0-----:R-:W-:-:S04]  /*44f0*/  LOP3.LUT R76, R82, 0x68, RZ, 0xfc, !PT ;  /* 0x00000068524c7812 */ /* 0x001fc800078efcff */
[----:B------:R-:W-:Y:S02]  /*4500*/  ISETP.GE.AND P1, PT, R76, UR11, PT ;  /* 0x0000000b4c007c0c */ /* 0x000fe4000bf26270 */
[----:B------:R-:W-:Y:S02]  /*4510*/  LOP3.LUT R77, R82, 0x6c, RZ, 0xfc, !PT ;  /* 0x0000006c524d7812 */ /* 0x000fe400078efcff */
[----:B-----5:R-:W-:Y:S02]  /*4520*/  LEA.HI.X.SX32 R79, R79, R18, 0x1, P0 ;  /* 0x000000124f4f7211 */ /* 0x020fe400000f0eff */
[----:B---3--:R-:W-:-:S03]  /*4530*/  IADD3 R76, P0, R117, R17, RZ ;  /* 0x00000011754c7210 */ /* 0x008fc60007f1e0ff */
[----:B------:R0:W3:Y:S01]  /*4540*/  @!P2 LDG.E.U8 R81, desc[UR12][R78.64] ;  /* 0x0000000c4e51a981 */ /* 0x0000e2000c1e1100 */
[----:B------:R-:W-:Y:S02]  /*4550*/  ISETP.GE.AND P2, PT, R77, UR11, PT ;  /* 0x0000000b4d007c0c */ /* 0x000fe4000bf46270 */
[----:B------:R-:W-:Y:S02]  /*4560*/  LEA.HI.X.SX32 R77, R117, R18, 0x1, P0 ;  /* 0x00000012754d7211 */ /* 0x000fe400000f0eff */
[----:B------:R-:W5:Y:S01]  /*4570*/  LDL R117, [R1+0x84] ;  /* 0x0000840001757983 */ /* 0x000f620000100800 */
[----:B0-----:R-:W-:Y:S02]  /*4580*/  PRMT R78, RZ, 0x7610, R78 ;  /* 0x00007610ff4e7816 */ /* 0x001fe4000000004e */
[----:B------:R-:W-:-:S04]  /*4590*/  PRMT R79, RZ, 0x7610, R79 ;  /* 0x00007610ff4f7816 */ /* 0x000fc8000000004f */
[----:B------:R4:W3:Y:S02]  /*45a0*/  @!P1 LDG.E.U8 R78, desc[UR12][R76.64] ;  /* 0x0000000c4c4e9981 */ /* 0x0008e4000c1e1100 */
[----:B----4-:R-:W-:-:S04]  /*45b0*/  IADD3 R76, P0, R122, R17, RZ ;  /* 0x000000117a4c7210 */ /* 0x010fc80007f1e0ff */
[----:B------:R-:W-:Y:S02]  /*45c0*/  LEA.HI.X.SX32 R77, R122, R18, 0x1, P0 ;  /* 0x000000127a4d7211 */ /* 0x000fe400000f0eff */
[----:B------:R-:W4:Y:S04]  /*45d0*/  LDL R122, [R1+0x88] ;  /* 0x00008800017a7983 */ /* 0x000f280000100800 */
[----:B------:R0:W3:Y:S02]  /*45e0*/  @!P2 LDG.E.U8 R79, desc[UR12][R76.64] ;  /* 0x0000000c4c4fa981 */ /* 0x0000e4000c1e1100 */
[C---:B0-----:R-:W-:Y:S02]  /*45f0*/  LOP3.LUT R76, R82.reuse, 0x70, RZ, 0xfc, !PT ;  /* 0x00000070524c7812 */ /* 0x041fe400078efcff */
[----:B------:R-:W-:-:S02]  /*4600*/  LOP3.LUT R77, R82, 0x74, RZ, 0xfc, !PT ;  /* 0x00000074524d7812 */ /* 0x000fc400078efcff */
[----:B------:R-:W-:Y:S02]  /*4610*/  ISETP.GE.AND P1, PT, R76, UR11, PT ;  /* 0x0000000b4c007c0c */ /* 0x000fe4000bf26270 */
[----:B------:R-:W2:Y:S01]  /*4620*/  LDL R76, [R1+0x80] ;  /* 0x00008000014c7983 */ /* 0x000ea20000100800 */
[----:B------:R-:W-:-:S03]  /*4630*/  ISETP.GE.AND P2, PT, R77, UR11, PT ;  /* 0x0000000b4d007c0c */ /* 0x000fc6000bf46270 */
[----:B------:R-:W5:Y:S01]  /*4640*/  LDL R77, [R1+0x80] ;  /* 0x00008000014d7983 */ /* 0x000f620000100800 */
[----:B------:R-:W-:Y:S02]  /*4650*/  PRMT R84, RZ, 0x7610, R84 ;  /* 0x00007610ff547816 */ /* 0x000fe40000000054 */
[----:B------:R-:W-:Y:S02]  /*4660*/  PRMT R85, RZ, 0x7610, R85 ;  /* 0x00007610ff557816 */ /* 0x000fe40000000055 */
[----:B------:R-:W-:Y:S02]  /*4670*/  PRMT R86, RZ, 0x7610, R86 ;  /* 0x00007610ff567816 */ /* 0x000fe40000000056 */
[----:B------:R-:W-:Y:S01]  /*4680*/  PRMT R87, RZ, 0x7610, R87 ;  /* 0x00007610ff577816 */ /* 0x000fe20000000057 */
[----:B------:R0:W-:Y:S01]  /*4690*/  STL [R1+0x118], R17 ;  /* 0x0001181101007387 */ /* 0x0001e20000100800 */
[----:B--2---:R-:W-:-:S04]  /*46a0*/  IADD3 R76, P0, R76, R17, RZ ;  /* 0x000000114c4c7210 */ /* 0x004fc80007f1e0ff */
[----:B-----5:R-:W-:-:S05]  /*46b0*/  LEA.HI.X.SX32 R77, R77, R18, 0x1, P0 ;  /* 0x000000124d4d7211 */ /* 0x020fca00000f0eff */
[----:B------:R1:W2:Y:S02]  /*46c0*/  @!P1 LDG.E.U8 R84, desc[UR12][R76.64] ;  /* 0x0000000c4c549981 */ /* 0x0002a4000c1e1100 */
[----:B-1----:R-:W-:-:S04]  /*46d0*/  IADD3 R76, P0, R117, R17, RZ ;  /* 0x00000011754c7210 */ /* 0x002fc80007f1e0ff */
[----:B------:R-:W-:Y:S02]  /*46e0*/  LEA.HI.X.SX32 R77, R117, R18, 0x1, P0 ;  /* 0x00000012754d7211 */ /* 0x000fe400000f0eff */
[----:B------:R-:W1:Y:S03]  /*46f0*/  S2R R117, SR_TID.X ;  /* 0x0000000000757919 */ /* 0x000e660000002100 */
[----:B------:R5:W2:Y:S02]  /*4700*/  @!P2 LDG.E.U8 R85, desc[UR12][R76.64] ;  /* 0x0000000c4c55a981 */ /* 0x000aa4000c1e1100 */
[----:B-----5:R-:W-:-:S04]  /*4710*/  LOP3.LUT R76, R82, 0x78, RZ, 0xfc, !PT ;  /* 0x00000078524c7812 */ /* 0x020fc800078efcff */
[----:B------:R-:W-:Y:S02]  /*4720*/  ISETP.GE.AND P1, PT, R76, UR11, PT ;  /* 0x0000000b4c007c0c */ /* 0x000fe4000bf26270 */
[----:B------:R-:W-:Y:S01]  /*4730*/  LOP3.LUT R76, R82, 0x7c, RZ, 0xfc, !PT ;  /* 0x0000007c524c7812 */ /* 0x000fe200078efcff */
[----:B----4-:R-:W-:-:S03]  /*4740*/  IMAD.MOV.U32 R77, RZ, RZ, R122 ;  /* 0x000000ffff4d7224 */ /* 0x010fc600078e007a */
[----:B------:R-:W-:Y:S02]  /*4750*/  ISETP.GE.AND P2, PT, R76, UR11, PT ;  /* 0x0000000b4c007c0c */ /* 0x000fe4000bf46270 */
[----:B------:R-:W-:Y:S02]  /*4760*/  IADD3 R76, P0, R122, R17, RZ ;  /* 0x000000117a4c7210 */ /* 0x000fe40007f1e0ff */
[----:B------:R-:W4:Y:S01]  /*4770*/  LDC R122, c[0x0][0x238] ;  /* 0x00008e00ff7a7b82 */ /* 0x000f220000000800 */
[----:B-1----:R-:W-:-:S04]  /*4780*/  SHF.R.U32.HI R117, RZ, 0x7, R117 ;  /* 0x00000007ff757819 */ /* 0x002fc80000011675 */
[----:B------:R-:W-:-:S04]  /*4790*/  SGXT.U32 R117, R117, 0x2 ;  /* 0x000000027575781a */ /* 0x000fc80000000000 */
[----:B------:R-:W-:Y:S02]  /*47a0*/  LOP3.LUT R117, R117, 0x7c, RZ, 0xfc, !PT ;  /* 0x0000007c75757812 */ /* 0x000fe400078efcff */
[----:B------:R-:W-:-:S05]  /*47b0*/  LEA.HI.X.SX32 R77, R77, R18, 0x1, P0 ;  /* 0x000000124d4d7211 */ /* 0x000fca00000f0eff */
[----:B------:R1:W5:Y:S01]  /*47c0*/  @!P1 LDG.E.U8 R86, desc[UR12][R76.64] ;  /* 0x0000000c4c569981 */ /* 0x000362000c1e1100 */
[----:B----4-:R-:W-:-:S03]  /*47d0*/  IMAD R117, R117, R122, RZ ;  /* 0x0000007a75757224 */ /* 0x010fc600078e02ff */
[----:B------:R-:W4:Y:S02]  /*47e0*/  LDL R122, [R1+0x4c] ;  /* 0x00004c00017a7983 */ /* 0x000f240000100800 */
[C---:B-1----:R-:W-:Y:S02]  /*47f0*/  IADD3 R76, P0, R117.reuse, R17, RZ ;  /* 0x00000011754c7210 */ /* 0x042fe40007f1e0ff */
[----:B0-----:R-:W3:Y:S02]  /*4800*/  LDL R17, [R1+0x58] ;  /* 0x0000580001117983 */ /* 0x001ee40000100800 */
[----:B------:R-:W-:Y:S02]  /*4810*/  LEA.HI.X.SX32 R77, R117, R18, 0x1, P0 ;  /* 0x00000012754d7211 */ /* 0x000fe400000f0eff */
[----:B------:R0:W-:Y:S04]  /*4820*/  STL [R1+0x114], R18 ;  /* 0x0001141201007387 */ /* 0x0001e80000100800 */
[----:B------:R1:W5:Y:S01]  /*4830*/  @!P2 LDG.E.U8 R87, desc[UR12][R76.64] ;  /* 0x0000000c4c57a981 */ /* 0x000362000c1e1100 */
[----:B------:R-:W-:-:S02]  /*4840*/  LOP3.LUT R95, R95, 0x7f, RZ, 0xc0, !PT ;  /* 0x0000007f5f5f7812 */ /* 0x000fc400078ec0ff */
[----:B------:R-:W-:Y:S02]  /*4850*/  SHF.R.S32.HI R117, RZ, 0x1f, R20 ;  /* 0x0000001fff757819 */ /* 0x000fe40000011414 */
[----:B------:R-:W-:Y:S01]  /*4860*/  PRMT R88, RZ, 0x7610, R88 ;  /* 0x00007610ff587816 */ /* 0x000fe20000000058 */
[----:B0-----:R-:W2:Y:S04]  /*4870*/  LDL R18, [R1+0x40] ;  /* 0x0000400001127983 */ /* 0x001ea80000100800 */
[----:B------:R-:W1:Y:S01]  /*4880*/  LDL R77, [R1+0x5c] ;  /* 0x00005c00014d7983 */ /* 0x000e620000100800 */
[----:B------:R-:W-:Y:S01]  /*4890*/  ISETP.GE.AND P0, PT, R95, UR11, PT ;  /* 0x0000000b5f007c0c */ /* 0x000fe2000bf06270 */
[----:B------:R-:W-:Y:S01]  /*48a0*/  BAR.SYNC.DEFER_BLOCKING 0x0 ;  /* 0x0000000000007b1d */ /* 0x000fe20000010000 */
[----:B-1----:R-:W-:-:S05]  /*48b0*/  IADD3 R76, P1, R20, R77, RZ ;  /* 0x0000004d144c7210 */ /* 0x002fca0007f3e0ff */
[----:B---3--:R-:W-:Y:S01]  /*48c0*/  IMAD.X R77, R117, 0x1, R17, P1 ;  /* 0x00000001754d7824 */ /* 0x008fe200008e0611 */
[----:B------:R-:W-:Y:S01]  /*48d0*/  PRMT R89, RZ, 0x7610, R89 ;  /* 0x00007610ff597816 */ /* 0x000fe20000000059 */
[----:B------:R-:W3:Y:S04]  /*48e0*/  LDL R17, [R1+0x38] ;  /* 0x0000380001117983 */ /* 0x000ee80000100800 */
[----:B------:R0:W5:Y:S04]  /*48f0*/  @!P0 LDG.E.U8 R88, desc[UR12][R76.64] ;  /* 0x0000000c4c588981 */ /* 0x000168000c1e1100 */
[----:B------:R-:W0:Y:S02]  /*4900*/  LDL R77, [R1+0x54] ;  /* 0x00005400014d7983 */ /* 0x000e240000100800 */
[----:B0-----:R-:W-:-:S02]  /*4910*/  IADD3 R76, P1, R20, R77, RZ ;  /* 0x0000004d144c7210 */ /* 0x001fc40007f3e0ff */
[----:B------:R-:W4:Y:S03]  /*4920*/  LDL R77, [R1+0x50] ;  /* 0x00005000014d7983 */ /* 0x000f260000100800 */
[----:B----4-:R-:W-:-:S05]  /*4930*/  IMAD.X R77, R117, 0x1, R77, P1 ;  /* 0x00000001754d7824 */ /* 0x010fca00008e064d */
[----:B------:R0:W4:Y:S04]  /*4940*/  @!P0 LDG.E.U8 R89, desc[UR12][R76.64] ;  /* 0x0000000c4c598981 */ /* 0x000128000c1e1100 */
[----:B------:R-:W2:Y:S01]  /*4950*/  LDL R77, [R1+0x48] ;  /* 0x00004800014d7983 */ /* 0x000ea20000100800 */
[----:B0-----:R-:W-:Y:S02]  /*4960*/  IADD3 R76, P1, R20, R122, RZ ;  /* 0x0000007a144c7210 */ /* 0x001fe40007f3e0ff */
[----:B------:R-:W-:Y:S01]  /*4970*/  PRMT R90, RZ, 0x7610, R90 ;  /* 0x00007610ff5a7816 */ /* 0x000fe2000000005a */
[----:B------:R-:W5:Y:S02]  /*4980*/  LDL R122, [R1+0x34] ;  /* 0x00003400017a7983 */ /* 0x000f640000100800 */
[----:B--2---:R-:W-:-:S05]  /*4990*/  IMAD.X R77, R117, 0x1, R77, P1 ;  /* 0x00000001754d7824 */ /* 0x004fca00008e064d */
[----:B------:R0:W2:Y:S04]  /*49a0*/  @!P0 LDG.E.U8 R90, desc[UR12][R76.64] ;  /* 0x0000000c4c5a8981 */ /* 0x0000a8000c1e1100 */
[----:B------:R-:W0:Y:S01]  /*49b0*/  LDL R77, [R1+0x44] ;  /* 0x00004400014d7983 */ /* 0x000e220000100800 */
[----:B------:R-:W-:Y:S02]  /*49c0*/  PRMT R91, RZ, 0x7610, R91 ;  /* 0x00007610ff5b7816 */ /* 0x000fe4000000005b */
[----:B0-----:R-:W-:-:S05]  /*49d0*/  IADD3 R76, P1, R20, R77, RZ ;  /* 0x0000004d144c7210 */ /* 0x001fca0007f3e0ff */
[----:B------:R-:W-:Y:S02]  /*49e0*/  IMAD.X R77, R117, 0x1, R18, P1 ;  /* 0x00000001754d7824 */ /* 0x000fe400008e0612 */
[----:B------:R-:W4:Y:S04]  /*49f0*/  LDL.LU R18, [R1+0x28] ;  /* 0x0000280001127983 */ /* 0x000f280000300800 */
[----:B------:R0:W2:Y:S04]  /*4a00*/  @!P0 LDG.E.U8 R91, desc[UR12][R76.64] ;  /* 0x0000000c4c5b8981 */ /* 0x0000a8000c1e1100 */
[----:B------:R-:W0:Y:S01]  /*4a10*/  LDL R77, [R1+0x3c] ;  /* 0x00003c00014d7983 */ /* 0x000e220000100800 */
[----:B------:R-:W-:-:S02]  /*4a20*/  PRMT R92, RZ, 0x7610, R92 ;  /* 0x00007610ff5c7816 */ /* 0x000fc4000000005c */
[----:B0-----:R-:W-:-:S05]  /*4a30*/  IADD3 R76, P1, R20, R77, RZ ;  /* 0x0000004d144c7210 */ /* 0x001fca0007f3e0ff */
[----:B---3--:R-:W-:Y:S02]  /*4a40*/  IMAD.X R77, R117, 0x1, R17, P1 ;  /* 0x00000001754d7824 */ /* 0x008fe400008e0611 */
[----:B------:R-:W3:Y:S04]  /*4a50*/  LDL.LU R17, [R1+0x18] ;  /* 0x0000180001117983 */ /* 0x000ee80000300800 */
[----:B------:R0:W2:Y:S02]  /*4a60*/  @!P0 LDG.E.U8 R92, desc[UR12][R76.64] ;  /* 0x0000000c4c5c8981 */ /* 0x0000a4000c1e1100 */
[----:B0-----:R-:W0:Y:S02]  /*4a70*/  S2R R77, SR_TID.X ;  /* 0x00000000004d7919 */ /* 0x001e240000002100 */
[----:B0-----:R-:W-:-:S02]  /*4a80*/  IMAD.SHL.U32 R76, R77, 0x10, RZ ;  /* 0x000000104d4c7824 */ /* 0x001fc400078e00ff */
[----:B------:R-:W4:Y:S03]  /*4a90*/  LDL R77, [R1+0x30] ;  /* 0x00003000014d7983 */ /* 0x000f260000100800 */
[----:B------:R-:W-:-:S05]  /*4aa0*/  LOP3.LUT R76, R76, 0x70, RZ, 0xc0, !PT ;  /* 0x000000704c4c7812 */ /* 0x000fca00078ec0ff */
[----:B------:R-:W-:Y:S01]  /*4ab0*/  IMAD R95, R95, 0x80, R76 ;  /* 0x000000805f5f7824 */ /* 0x000fe200078e024c */
[----:B-----5:R-:W-:Y:S02]  /*4ac0*/  IADD3 R76, P1, R20, R122, RZ ;  /* 0x0000007a144c7210 */ /* 0x020fe40007f3e0ff */
[----:B------:R-:W-:Y:S01]  /*4ad0*/  PRMT R93, RZ, 0x7610, R93 ;  /* 0x00007610ff5d7816 */ /* 0x000fe2000000005d */
[----:B------:R-:W5:Y:S02]  /*4ae0*/  LDL R122, [R1+0x1c] ;  /* 0x00001c00017a7983 */ /* 0x000f640000100800 */
[----:B----4-:R-:W-:-:S05]  /*4af0*/  IMAD.X R77, R117, 0x1, R77, P1 ;  /* 0x00000001754d7824 */ /* 0x010fca00008e064d */
[----:B------:R0:W4:Y:S04]  /*4b00*/  @!P0 LDG.E.U8 R93, desc[UR12][R76.64] ;  /* 0x0000000c4c5d8981 */ /* 0x000128000c1e1100 */
[----:B------:R-:W0:Y:S01]  /*4b10*/  LDL R77, [R1+0x2c] ;  /* 0x00002c00014d7983 */ /* 0x000e220000100800 */
[----:B------:R-:W-:Y:S02]  /*4b20*/  LOP3.LUT R95, R95, R82, RZ, 0xfc, !PT ;  /* 0x000000525f5f7212 */ /* 0x000fe400078efcff */
[----:B------:R-:W-:Y:S01]  /*4b30*/  PRMT R82, RZ, 0x7610, R82 ;  /* 0x00007610ff527816 */ /* 0x000fe20000000052 */
[----:B------:R1:W-:Y:S04]  /*4b40*/  STL [R1+0x11c], R18 ;  /* 0x00011c1201007387 */ /* 0x0003e80000100800 */
[----:B------:R3:W-:Y:S01]  /*4b50*/  STS.U8 [R95+UR8], R75 ;  /* 0x0000004b5f007988 */ /* 0x0007e20008000008 */
[----:B0-----:R-:W-:-:S05]  /*4b60*/  IADD3 R76, P1, R20, R77, RZ ;  /* 0x0000004d144c7210 */ /* 0x001fca0007f3e0ff */
[----:B------:R-:W-:Y:S02]  /*4b70*/  IMAD.X R77, R117, 0x1, R18, P1 ;  /* 0x00000001754d7824 */ /* 0x000fe400008e0612 */
[----:B-1----:R-:W2:Y:S04]  /*4b80*/  LDL.LU R18, [R1+0x10] ;  /* 0x0000100001127983 */ /* 0x002ea80000300800 */
[----:B------:R0:W4:Y:S04]  /*4b90*/  @!P0 LDG.E.U8 R82, desc[UR12][R76.64] ;  /* 0x0000000c4c528981 */ /* 0x000128000c1e1100 */
[----:B---3--:R-:W3:Y:S04]  /*4ba0*/  LDL R75, [R1+0x20] ;  /* 0x00002000014b7983 */ /* 0x008ee80000100800 */
[----:B------:R-:W0:Y:S01]  /*4bb0*/  LDL R77, [R1+0x24] ;  /* 0x00002400014d7983 */ /* 0x000e220000100800 */
[----:B------:R-:W-:-:S03]  /*4bc0*/  PRMT R94, RZ, 0x7610, R94 ;  /* 0x00007610ff5e7816 */ /* 0x000fc6000000005e */
[----:B------:R5:W-:Y:S01]  /*4bd0*/  STS.U8 [R95+UR8+0x4], R74 ;  /* 0x0000044a5f007988 */ /* 0x000be20008000008 */
[----:B0-----:R-:W-:-:S05]  /*4be0*/  IADD3 R76, P1, R20, R77, RZ ;  /* 0x0000004d144c7210 */ /* 0x001fca0007f3e0ff */
[C---:B---3--:R-:W-:Y:S01]  /*4bf0*/  IMAD.X R77, R117.reuse, 0x1, R75, P1 ;  /* 0x00000001754d7824 */ /* 0x048fe200008e064b */
[----:B-----5:R-:W-:Y:S02]  /*4c00*/  IADD3 R74, P1, R20, R122, RZ ;  /* 0x0000007a144a7210 */ /* 0x020fe40007f3e0ff */
[----:B------:R-:W3:Y:S04]  /*4c10*/  LDL R122, [R1+0x8] ;  /* 0x00000800017a7983 */ /* 0x000ee80000100800 */
[----:B------:R0:W5:Y:S01]  /*4c20*/  @!P0 LDG.E.U8 R94, desc[UR12][R76.64] ;  /* 0x0000000c4c5e8981 */ /* 0x000162000c1e1100 */
[----:B------:R-:W-:-:S03]  /*4c30*/  IMAD.X R75, R117, 0x1, R17, P1 ;  /* 0x00000001754b7824 */ /* 0x000fc600008e0611 */
[----:B------:R1:W-:Y:S01]  /*4c40*/  STL [R1+0x120], R17 ;  /* 0x0001201101007387 */ /* 0x0003e20000100800 */
[----:B0-----:R-:W-:-:S03]  /*4c50*/  PRMT R76, RZ, 0x7610, R76 ;  /* 0x00007610ff4c7816 */ /* 0x001fc6000000004c */
[----:B-1----:R-:W4:Y:S04]  /*4c60*/  LDL.LU R17, [R1] ;  /* 0x0000000001117983 */ /* 0x002f280000300800 */
[----:B------:R0:W5:Y:S04]  /*4c70*/  @!P0 LDG.E.U8 R76, desc[UR12][R74.64] ;  /* 0x0000000c4a4c8981 */ /* 0x000168000c1e1100 */
[----:B------:R-:W0:Y:S04]  /*4c80*/  LDL R75, [R1+0x14] ;  /* 0x00001400014b7983 */ /* 0x000e280000100800 */
[----:B------:R1:W-:Y:S04]  /*4c90*/  STS.U8 [R95+UR8+0x8], R73 ;  /* 0x000008495f007988 */ /* 0x0003e80008000008 */
[----:B-1----:R-:W3:Y:S04]  /*4ca0*/  LDL R73, [R1+0xc] ;  /* 0x00000c0001497983 */ /* 0x002ee80000100800 */
[----:B--2---:R1:W-:Y:S01]  /*4cb0*/  STL [R1+0x124], R18 ;  /* 0x0001241201007387 */ /* 0x0043e20000100800 */
[----:B0-----:R-:W-:-:S05]  /*4cc0*/  IADD3 R74, P1, R20, R75, RZ ;  /* 0x0000004b144a7210 */ /* 0x001fca0007f3e0ff */
[----:B------:R-:W-:Y:S02]  /*4cd0*/  IMAD.X R75, R117, 0x1, R18, P1 ;  /* 0x00000001754b7824 */ /* 0x000fe400008e0612 */
[----:B-1----:R-:W2:Y:S01]  /*4ce0*/  LDL.LU R18, [R1+0x4] ;  /* 0x0000040001127983 */ /* 0x002ea20000300800 */
[----:B------:R-:W-:-:S06]  /*4cf0*/  PRMT R77, RZ, 0x7610, R77 ;  /* 0x00007610ff4d7816 */ /* 0x000fcc000000004d */
[----:B------:R0:W5:Y:S04]  /*4d00*/  @!P0 LDG.E.U8 R77, desc[UR12][R74.64] ;  /* 0x0000000c4a4d8981 */ /* 0x000168000c1e1100 */
[----:B------:R-:W-:Y:S01]  /*4d10*/  STS.U8 [R95+UR8+0xc], R71 ;  /* 0x00000c475f007988 */ /* 0x000fe20008000008 */
[----:B0-----:R-:W-:-:S05]  /*4d20*/  LOP3.LUT R75, R95, 0x10, RZ, 0x3c, !PT ;  /* 0x000000105f4b7812 */ /* 0x001fca00078e3cff */
[----:B------:R3:W-:Y:S01]  /*4d30*/  STS.U8 [R75+UR8], R72 ;  /* 0x000000484b007988 */ /* 0x0007e20008000008 */
[----:B------:R-:W-:-:S03]  /*4d40*/  PRMT R74, RZ, 0x7610, R74 ;  /* 0x00007610ff4a7816 */ /* 0x000fc6000000004a */
[----:B------:R-:W-:Y:S01]  /*4d50*/  STS.U8 [R75+UR8+0x4], R70 ;  /* 0x000004464b007988 */ /* 0x000fe20008000008 */
[----:B---3--:R-:W-:-:S05]  /*4d60*/  IADD3 R72, P1, R20, R73, RZ ;  /* 0x0000004914487210 */ /* 0x008fca0007f3e0ff */
[----:B------:R-:W-:-:S05]  /*4d70*/  IMAD.X R73, R117, 0x1, R122, P1 ;  /* 0x0000000175497824 */ /* 0x000fca00008e067a */
[----:B------:R0:W3:Y:S02]  /*4d80*/  @!P0 LDG.E.U8 R74, desc[UR12][R72.64] ;  /* 0x0000000c484a8981 */ /* 0x0000e4000c1e1100 */
[----:B0-----:R-:W-:Y:S02]  /*4d90*/  PRMT R72, RZ, 0x7610, R72 ;  /* 0x00007610ff487816 */ /* 0x001fe40000000048 */
[----:B------:R0:W-:Y:S02]  /*4da0*/  STS.U8 [R75+UR8+0x8], R64 ;  /* 0x000008404b007988 */ /* 0x0001e40008000008 */
[----:B0-----:R-:W-:Y:S02]  /*4db0*/  PRMT R64, RZ, 0x7610, R64 ;  /* 0x00007610ff407816 */ /* 0x001fe40000000040 */
[----:B------:R-:W-:Y:S01]  /*4dc0*/  PRMT R73, RZ, 0x7610, R73 ;  /* 0x00007610ff497816 */ /* 0x000fe20000000049 */
[----:B------:R0:W-:Y:S02]  /*4dd0*/  STS.U8 [R75+UR8+0xc], R69 ;  /* 0x00000c454b007988 */ /* 0x0001e40008000008 */
[----:B0-----:R-:W-:-:S02]  /*4de0*/  PRMT R75, RZ, 0x7610, R75 ;  /* 0x00007610ff4b7816 */ /* 0x001fc4000000004b */
[----:B------:R-:W-:Y:S02]  /*4df0*/  SHF.R.S32.HI R122, RZ, 0x1f, R20 ;  /* 0x0000001fff7a7819 */ /* 0x000fe40000011414 */
[----:B--2---:R-:W-:-:S05]  /*4e00*/  IADD3 R70, P1, R20, R18, RZ ;  /* 0x0000001214467210 */ /* 0x004fca0007f3e0ff */
[----:B----4-:R-:W-:-:S05]  /*4e10*/  IMAD.X R71, R117, 0x1, R17, P1 ;  /* 0x0000000175477824 */ /* 0x010fca00008e0611 */
[----:B------:R0:W2:Y:S02]  /*4e20*/  @!P0 LDG.E.U8 R72, desc[UR12][R70.64] ;  /* 0x0000000c46488981 */ /* 0x0000a4000c1e1100 */
[----:B0-----:R-:W-:-:S05]  /*4e30*/  IADD3 R70, P1, R20, R125, RZ ;  /* 0x0000007d14467210 */ /* 0x001fca0007f3e0ff */
[----:B------:R-:W-:-:S05]  /*4e40*/  IMAD.X R71, R117, 0x1, R124, P1 ;  /* 0x0000000175477824 */ /* 0x000fca00008e067c */
[----:B------:R0:W4:Y:S02]  /*4e50*/  @!P0 LDG.E.U8 R64, desc[UR12][R70.64] ;  /* 0x0000000c46408981 */ /* 0x000124000c1e1100 */
[----:B0-----:R-:W-:-:S05]  /*4e60*/  IADD3 R70, P1, R20, R123, RZ ;  /* 0x0000007b14467210 */ /* 0x001fca0007f3e0ff */
[----:B------:R-:W-:-:S05]  /*4e70*/  IMAD.X R71, R117, 0x1, R121, P1 ;  /* 0x0000000175477824 */ /* 0x000fca00008e0679 */
[----:B------:R0:W2:Y:S02]  /*4e80*/  @!P0 LDG.E.U8 R73, desc[UR12][R70.64] ;  /* 0x0000000c46498981 */ /* 0x0000a4000c1e1100 */
[----:B0-----:R-:W-:-:S05]  /*4e90*/  IADD3 R70, P1, R20, R120, RZ ;  /* 0x0000007814467210 */ /* 0x001fca0007f3e0ff */
[----:B------:R-:W-:-:S05]  /*4ea0*/  IMAD.X R71, R117, 0x1, R119, P1 ;  /* 0x0000000175477824 */ /* 0x000fca00008e0677 */
[----:B------:R0:W2:Y:S02]  /*4eb0*/  @!P0 LDG.E.U8 R75, desc[UR12][R70.64] ;  /* 0x0000000c464b8981 */ /* 0x0000a4000c1e1100 */
[----:B0-----:R-:W-:-:S05]  /*4ec0*/  LOP3.LUT R70, R95, 0x20, RZ, 0x3c, !PT ;  /* 0x000000205f467812 */ /* 0x001fca00078e3cff */
[----:B------:R0:W-:Y:S04]  /*4ed0*/  STS.U8 [R70+UR8], R68 ;  /* 0x0000004446007988 */ /* 0x0001e80008000008 */
[----:B------:R1:W-:Y:S01]  /*4ee0*/  STS.U8 [R70+UR8+0x4], R63 ;  /* 0x0000043f46007988 */ /* 0x0003e20008000008 */
[----:B0-----:R-:W-:Y:S02]  /*4ef0*/  IADD3 R68, P1, R20, R101, RZ ;  /* 0x0000006514447210 */ /* 0x001fe40007f3e0ff */
[----:B-1----:R-:W-:-:S03]  /*4f00*/  PRMT R63, RZ, 0x7610, R63 ;  /* 0x00007610ff3f7816 */ /* 0x002fc6000000003f */
[----:B------:R-:W-:Y:S01]  /*4f10*/  IMAD.X R69, R122, 0x1, R100, P1 ;  /* 0x000000017a457824 */ /* 0x000fe200008e0664 */
[----:B------:R0:W-:Y:S04]  /*4f20*/  STS.U8 [R70+UR8+0x8], R21 ;  /* 0x0000081546007988 */ /* 0x0001e80008000008 */
[----:B------:R1:W2:Y:S01]  /*4f30*/  @!P0 LDG.E.U8 R63, desc[UR12][R68.64] ;  /* 0x0000000c443f8981 */ /* 0x0002a2000c1e1100 */
[----:B0-----:R-:W-:Y:S02]  /*4f40*/  PRMT R21, RZ, 0x7610, R21 ;  /* 0x00007610ff157816 */ /* 0x001fe40000000015 */
[----:B-1----:R-:W-:-:S05]  /*4f50*/  IADD3 R68, P1, R20, R103, RZ ;  /* 0x0000006714447210 */ /* 0x002fca0007f3e0ff */
[----:B------:R-:W-:Y:S01]  /*4f60*/  IMAD.X R69, R122, 0x1, R102, P1 ;  /* 0x000000017a457824 */ /* 0x000fe200008e0666 */
[----:B------:R0:W-:Y:S04]  /*4f70*/  STS.U8 [R70+UR8+0xc], R58 ;  /* 0x00000c3a46007988 */ /* 0x0001e80008000008 */
[----:B------:R1:W5:Y:S01]  /*4f80*/  @!P0 LDG.E.U8 R21, desc[UR12][R68.64] ;  /* 0x0000000c44158981 */ /* 0x000362000c1e1100 */
[----:B0-----:R-:W-:Y:S02]  /*4f90*/  SHF.R.S32.HI R58, RZ, 0x1f, R20 ;  /* 0x0000001fff3a7819 */ /* 0x001fe40000011414 */
[----:B-1----:R-:W-:Y:S02]  /*4fa0*/  IADD3 R68, P1, R20, R105, RZ ;  /* 0x0000006914447210 */ /* 0x002fe40007f3e0ff */
[----:B------:R-:W-:-:S03]  /*4fb0*/  PRMT R70, RZ, 0x7610, R70 ;  /* 0x00007610ff467816 */ /* 0x000fc60000000046 */
[----:B------:R-:W-:-:S05]  /*4fc0*/  IMAD.X R69, R58, 0x1, R104, P1 ;  /* 0x000000013a457824 */ /* 0x000fca00008e0668 */
[----:B------:R0:W2:Y:S01]  /*4fd0*/  @!P0 LDG.E.U8 R70, desc[UR12][R68.64] ;  /* 0x0000000c44468981 */ /* 0x0000a2000c1e1100 */
[----:B------:R-:W-:Y:S02]  /*4fe0*/  PRMT R71, RZ, 0x7610, R71 ;  /* 0x00007610ff477816 */ /* 0x000fe40000000047 */
[----:B0-----:R-:W-:-:S05]  /*4ff0*/  IADD3 R68, P1, R20, R107, RZ ;  /* 0x0000006b14447210 */ /* 0x001fca0007f3e0ff */
[----:B------:R-:W-:Y:S01]  /*5000*/  IMAD.X R69, R58, 0x1, R106, P1 ;  /* 0x000000013a457824 */ /* 0x000fe200008e066a */
[----:B------:R-:W-:-:S04]  /*5010*/  LOP3.LUT R122, R95, 0x30, RZ, 0x3c, !PT ;  /* 0x000000305f7a7812 */ /* 0x000fc800078e3cff */
[----:B------:R0:W2:Y:S01]  /*5020*/  @!P0 LDG.E.U8 R71, desc[UR12][R68.64] ;  /* 0x0000000c44478981 */ /* 0x0000a2000c1e1100 */
[----:B------:R-:W-:-:S03]  /*5030*/  PRMT R95, RZ, 0x7610, R95 ;  /* 0x00007610ff5f7816 */ /* 0x000fc6000000005f */
[----:B------:R1:W-:Y:S01]  /*5040*/  STS.U8 [R122+UR8+0x4], R60 ;  /* 0x0000043c7a007988 */ /* 0x0003e20008000008 */
[----:B0-----:R-:W-:-:S05]  /*5050*/  IADD3 R68, P1, R20, R109, RZ ;  /* 0x0000006d14447210 */ /* 0x001fca0007f3e0ff */
[----:B------:R-:W-:Y:S01]  /*5060*/  IMAD.X R69, R58, 0x1, R108, P1 ;  /* 0x000000013a457824 */ /* 0x000fe200008e066c */
[----:B-1----:R-:W-:Y:S01]  /*5070*/  IADD3 R60, P1, R20, R111, RZ ;  /* 0x0000006f143c7210 */ /* 0x002fe20007f3e0ff */
[----:B------:R0:W-:Y:S04]  /*5080*/  STS.U8 [R122+UR8], R61 ;  /* 0x0000003d7a007988 */ /* 0x0001e80008000008 */
[----:B------:R1:W2:Y:S01]  /*5090*/  @!P0 LDG.E.U8 R95, desc[UR12][R68.64] ;  /* 0x0000000c445f8981 */ /* 0x0002a2000c1e1100 */
[----:B0-----:R-:W-:Y:S01]  /*50a0*/  IMAD.X R61, R58, 0x1, R110, P1 ;  /* 0x000000013a3d7824 */ /* 0x001fe200008e066e */
[----:B-1----:R-:W-:Y:S02]  /*50b0*/  PRMT R68, RZ, 0x7610, R68 ;  /* 0x00007610ff447816 */ /* 0x002fe40000000044 */
[----:B------:R0:W-:Y:S04]  /*50c0*/  STS.U8 [R122+UR8+0x8], R67 ;  /* 0x000008437a007988 */ /* 0x0001e80008000008 */
[----:B------:R1:W2:Y:S01]  /*50d0*/  @!P0 LDG.E.U8 R68, desc[UR12][R60.64] ;  /* 0x0000000c3c448981 */ /* 0x0002a2000c1e1100 */
[----:B0-----:R-:W-:-:S02]  /*50e0*/  PRMT R67, RZ, 0x7610, R67 ;  /* 0x00007610ff437816 */ /* 0x001fc40000000043 */
[----:B-1----:R-:W-:Y:S01]  /*50f0*/  IADD3 R60, P1, R20, R113, RZ ;  /* 0x00000071143c7210 */ /* 0x002fe20007f3e0ff */
[----:B------:R0:W-:Y:S04]  /*5100*/  STS.U8 [R122+UR8+0xc], R59 ;  /* 0x00000c3b7a007988 */ /* 0x0001e80008000008 */
[----:B------:R-:W-:Y:S01]  /*5110*/  IMAD.X R61, R58, 0x1, R112, P1 ;  /* 0x000000013a3d7824 */ /* 0x000fe200008e0670 */
[----:B------:R-:W-:-:S04]  /*5120*/  IADD3 R58, P1, R20, R115, RZ ;  /* 0x00000073143a7210 */ /* 0x000fc80007f3e0ff */
[----:B------:R1:W2:Y:S01]  /*5130*/  @!P0 LDG.E.U8 R67, desc[UR12][R60.64] ;  /* 0x0000000c3c438981 */ /* 0x0002a2000c1e1100 */
[----:B0-----:R-:W-:-:S05]  /*5140*/  SHF.R.S32.HI R122, RZ, 0x1f, R20 ;  /* 0x0000001fff7a7819 */ /* 0x001fca0000011414 */
[----:B------:R-:W-:Y:S01]  /*5150*/  IMAD.X R59, R122, 0x1, R114, P1 ;  /* 0x000000017a3b7824 */ /* 0x000fe200008e0672 */
[----:B-1----:R-:W-:-:S06]  /*5160*/  PRMT R60, RZ, 0x7610, R60 ;  /* 0x00007610ff3c7816 */ /* 0x002fcc000000003c */
[----:B------:R0:W2:Y:S01]  /*5170*/  @!P0 LDG.E.U8 R60, desc[UR12][R58.64] ;  /* 0x0000000c3a3c8981 */ /* 0x0000a2000c1e1100 */
[----:B------:R-:W-:Y:S02]  /*5180*/  PRMT R61, RZ, 0x7610, R61 ;  /* 0x00007610ff3d7816 */ /* 0x000fe4000000003d */
[----:B0-----:R-:W-:-:S05]  /*5190*/  IADD3 R58, P1, R20, R118, RZ ;  /* 0x00000076143a7210 */ /* 0x001fca0007f3e0ff */
[----:B------:R-:W-:Y:S01]  /*51a0*/  IMAD.X R59, R122, 0x1, R116, P1 ;  /* 0x000000017a3b7824 */ /* 0x000fe200008e0674 */
[----:B------:R0:W-:Y:S04]  /*51b0*/  STS.U8 [R4+UR8], R62 ;  /* 0x0000003e04007988 */ /* 0x0001e80008000008 */
[----:B------:R1:W2:Y:S01]  /*51c0*/  @!P0 LDG.E.U8 R61, desc[UR12][R58.64] ;  /* 0x0000000c3a3d8981 */ /* 0x0002a2000c1e1100 */
[----:B0-----:R-:W-:Y:S02]  /*51d0*/  PRMT R62, RZ, 0x7610, R62 ;  /* 0x00007610ff3e7816 */ /* 0x001fe4000000003e */
[----:B-1----:R-:W-:-:S05]  /*51e0*/  IADD3 R58, P1, R20, R99, RZ ;  /* 0x00000063143a7210 */ /* 0x002fca0007f3e0ff */
[----:B------:R-:W-:-:S05]  /*51f0*/  IMAD.X R59, R122, 0x1, R98, P1 ;  /* 0x000000017a3b7824 */ /* 0x000fca00008e0662 */
[----:B------:R0:W2:Y:S01]  /*5200*/  @!P0 LDG.E.U8 R62, desc[UR12][R58.64] ;  /* 0x0000000c3a3e8981 */ /* 0x0000a2000c1e1100 */
[----:B------:R-:W-:Y:S02]  /*5210*/  PRMT R69, RZ, 0x7610, R69 ;  /* 0x00007610ff457816 */ /* 0x000fe40000000045 */
[----:B0-----:R-:W-:-:S05]  /*5220*/  IADD3 R58, P1, R20, R97, RZ ;  /* 0x00000061143a7210 */ /* 0x001fca0007f3e0ff */
[----:B------:R-:W-:-:S05]  /*5230*/  IMAD.X R59, R122, 0x1, R96, P1 ;  /* 0x000000017a3b7824 */ /* 0x000fca00008e0660 */
[----:B------:R0:W2:Y:S01]  /*5240*/  @!P0 LDG.E.U8 R69, desc[UR12][R58.64] ;  /* 0x0000000c3a458981 */ /* 0x0000a2000c1e1100 */
[----:B------:R-:W-:Y:S02]  /*5250*/  PRMT R117, RZ, 0x7610, R117 ;  /* 0x00007610ff757816 */ /* 0x000fe40000000075 */
[----:B0-----:R-:W-:-:S05]  /*5260*/  IADD3 R58, P1, R20, R10, RZ ;  /* 0x0000000a143a7210 */ /* 0x001fca0007f3e0ff */
[----:B------:R-:W-:Y:S01]  /*5270*/  IMAD.X R59, R122, 0x1, R16, P1 ;  /* 0x000000017a3b7824 */ /* 0x000fe200008e0610 */
[----:B------:R0:W-:Y:S04]  /*5280*/  STS.U8 [R4+UR8+0xc], R66 ;  /* 0x00000c4204007988 */ /* 0x0001e80008000008 */
[----:B------:R1:W2:Y:S04]  /*5290*/  @!P0 LDG.E.U8 R117, desc[UR12][R58.64] ;  /* 0x0000000c3a758981 */ /* 0x0002a8000c1e1100 */
[----:B------:R-:W-:Y:S01]  /*52a0*/  STS.U8 [R4+UR8+0x4], R22 ;  /* 0x0000041604007988 */ /* 0x000fe20008000008 */
[----:B0-----:R-:W-:-:S02]  /*52b0*/  PRMT R66, RZ, 0x7610, R66 ;  /* 0x00007610ff427816 */ /* 0x001fc40000000042 */
[----:B-1----:R-:W-:Y:S01]  /*52c0*/  IADD3 R58, P1, R20, R9, RZ ;  /* 0x00000009143a7210 */ /* 0x002fe20007f3e0ff */
[----:B------:R-:W-:Y:S04]  /*52d0*/  STS.U8 [R4+UR8+0x8], R57 ;  /* 0x0000083904007988 */ /* 0x000fe80008000008 */
[----:B------:R-:W-:Y:S01]  /*52e0*/  IMAD.X R59, R122, 0x1, R15, P1 ;  /* 0x000000017a3b7824 */ /* 0x000fe200008e060f */
[----:B------:R0:W-:Y:S04]  /*52f0*/  STS.U8 [R3+UR8], R56 ;  /* 0x0000003803007988 */ /* 0x0001e80008000008 */
[----:B------:R1:W2:Y:S01]  /*5300*/  @!P0 LDG.E.U8 R66, desc[UR12][R58.64] ;  /* 0x0000000c3a428981 */ /* 0x0002a2000c1e1100 */
[----:B0-----:R-:W-:-:S02]  /*5310*/  IADD3 R56, P1, R20, R8, RZ ;  /* 0x0000000814387210 */ /* 0x001fc40007f3e0ff */
[----:B-1----:R-:W-:-:S03]  /*5320*/  PRMT R58, RZ, 0x7610, R58 ;  /* 0x00007610ff3a7816 */ /* 0x002fc6000000003a */
[----:B------:R-:W-:-:S05]  /*5330*/  IMAD.X R57, R122, 0x1, R14, P1 ;  /* 0x000000017a397824 */ /* 0x000fca00008e060e */
[----:B------:R0:W2:Y:S01]  /*5340*/  @!P0 LDG.E.U8 R58, desc[UR12][R56.64] ;  /* 0x0000000c383a8981 */ /* 0x0000a2000c1e1100 */
[----:B------:R-:W-:Y:S02]  /*5350*/  PRMT R59, RZ, 0x7610, R59 ;  /* 0x00007610ff3b7816 */ /* 0x000fe4000000003b */
[----:B0-----:R-:W-:-:S05]  /*5360*/  IADD3 R56, P1, R20, R7, RZ ;  /* 0x0000000714387210 */ /* 0x001fca0007f3e0ff */
[----:B------:R-:W-:Y:S01]  /*5370*/  IMAD.X R57, R122, 0x1, R13, P1 ;  /* 0x000000017a397824 */ /* 0x000fe200008e060d */
[----:B------:R-:W-:Y:S01]  /*5380*/  IADD3 R22, P1, R20, R6, RZ ;  /* 0x0000000614167210 */ /* 0x000fe20007f3e0ff */
[----:B------:R0:W-:Y:S04]  /*5390*/  STS.U8 [R3+UR8+0x8], R23 ;  /* 0x0000081703007988 */ /* 0x0001e80008000008 */
[----:B------:R1:W2:Y:S01]  /*53a0*/  @!P0 LDG.E.U8 R59, desc[UR12][R56.64] ;  /* 0x0000000c383b8981 */ /* 0x0002a2000c1e1100 */
[----:B0-----:R-:W-:Y:S01]  /*53b0*/  IMAD.X R23, R122, 0x1, R12, P1 ;  /* 0x000000017a177824 */ /* 0x001fe200008e060c */
[----:B-1----:R-:W-:-:S06]  /*53c0*/  PRMT R56, RZ, 0x7610, R56 ;  /* 0x00007610ff387816 */ /* 0x002fcc0000000038 */
[----:B------:R0:W2:Y:S01]  /*53d0*/  @!P0 LDG.E.U8 R56, desc[UR12][R22.64] ;  /* 0x0000000c16388981 */ /* 0x0000a2000c1e1100 */
[----:B------:R-:W-:Y:S02]  /*53e0*/  PRMT R57, RZ, 0x7610, R57 ;  /* 0x00007610ff397816 */ /* 0x000fe40000000039 */
[----:B0-----:R-:W-:-:S05]  /*53f0*/  IADD3 R22, P1, R20, R5, RZ ;  /* 0x0000000514167210 */ /* 0x001fca0007f3e0ff */
[----:B------:R-:W-:-:S05]  /*5400*/  IMAD.X R23, R122, 0x1, R11, P1 ;  /* 0x000000017a177824 */ /* 0x000fca00008e060b */
[----:B------:R0:W2:Y:S01]  /*5410*/  @!P0 LDG.E.U8 R57, desc[UR12][R22.64] ;  /* 0x0000000c16398981 */ /* 0x0000a2000c1e1100 */
[----:B------:R-:W0:Y:S03]  /*5420*/  S2R R122, SR_TID.X ;  /* 0x00000000007a7919 */ /* 0x000e260000002100 */
[----:B------:R-:W-:Y:S04]  /*5430*/  STS.U8 [R3+UR8+0x4], R65 ;  /* 0x0000044103007988 */ /* 0x000fe80008000008 */
[----:B------:R-:W-:Y:S04]  /*5440*/  STS.U8 [R3+UR8+0xc], R83 ;  /* 0x00000c5303007988 */ /* 0x000fe80008000008 */
[----:B------:R-:W-:Y:S04]  /*5450*/  STS.U8 [R2+UR8], R80 ;  /* 0x0000005002007988 */ /* 0x000fe80008000008 */
[----:B------:R-:W-:Y:S04]  /*5460*/  STS.U8 [R2+UR8+0x4], R81 ;  /* 0x0000045102007988 */ /* 0x000fe80008000008 */
[----:B------:R-:W-:Y:S01]  /*5470*/  STS.U8 [R2+UR8+0x8], R78 ;  /* 0x0000084e02007988 */ /* 0x000fe20008000008 */
[----:B0-----:R-:W-:-:S04]  /*5480*/  LOP3.LUT R22, R122, 0x180, RZ, 0xc0, !PT ;  /* 0x000001807a167812 */ /* 0x001fc800078ec0ff */
[----:B------:R-:W-:Y:S01]  /*5490*/  SHF.R.U32.HI R22, RZ, 0x3, R22 ;  /* 0x00000003ff167819 */ /* 0x000fe20000011616 */
[----:B------:R-:W-:Y:S03]  /*54a0*/  STS.U8 [R2+UR8+0xc], R79 ;  /* 0x00000c4f02007988 */ /* 0x000fe60008000008 */
[----:B------:R-:W-:Y:S01]  /*54b0*/  LOP3.LUT R22, R22, 0x1ff, R122, 0x78, !PT ;  /* 0x000001ff16167812 */ /* 0x000fe200078e787a */
[----:B------:R-:W-:Y:S04]  /*54c0*/  STS.U8 [R0+UR8], R84 ;  /* 0x0000005400007988 */ /* 0x000fe80008000008 */
[----:B------:R-:W-:Y:S04]  /*54d0*/  STS.U8 [R0+UR8+0x4], R85 ;  /* 0x0000045500007988 */ /* 0x000fe80008000008 */
[----:B------:R-:W-:Y:S04]  /*54e0*/  STS.U8 [R0+UR8+0x8], R86 ;  /* 0x0000085600007988 */ /* 0x000fe80008000008 */
[----:B------:R-:W-:Y:S04]  /*54f0*/  STS.U8 [R0+UR8+0xc], R87 ;  /* 0x00000c5700007988 */ /* 0x000fe80008000008 */
[----:B-----5:R0:W-:Y:S04]  /*5500*/  STS.U8 [R22+UR8+0x6c00], R21 ;  /* 0x006c001516007988 */ /* 0x0201e80008000008 */
[----:B------:R1:W-:Y:S01]  /*5510*/  STS.U8 [R22+UR8+0x4000], R88 ;  /* 0x0040005816007988 */ /* 0x0003e20008000008 */
[----:B------:R-:W-:-:S02]  /*5520*/  USHF.L.U32 UR4, UR14, 0x7, URZ ;  /* 0x000000070e047899 */ /* 0x000fc4000800063f */
[----:B------:R-:W-:Y:S01]  /*5530*/  USHF.L.U32 UR5, UR14, 0x6, URZ ;  /* 0x000000060e057899 */ /* 0x000fe2000800063f */
[----:B------:R-:W5:Y:S01]  /*5540*/  LDL.LU R122, [R1+0xc] ;  /* 0x00000c00017a7983 */ /* 0x000f620000300800 */
[----:B0-----:R-:W-:-:S03]  /*5550*/  LOP3.LUT R21, R22, 0x40, RZ, 0x3c, !PT ;  /* 0x0000004016157812 */ /* 0x001fc600078e3cff */
[----:B------:R0:W-:Y:S04]  /*5560*/  STS.U8 [R22+UR8+0x4400], R90 ;  /* 0x0044005a16007988 */ /* 0x0001e80008000008 */
[----:B------:R0:W-:Y:S04]  /*5570*/  STS.U8 [R22+UR8+0x4800], R92 ;  /* 0x0048005c16007988 */ /* 0x0001e80008000008 */
[----:B------:R0:W-:Y:S04]  /*5580*/  STS.U8 [R22+UR8+0x4c00], R82 ;  /* 0x004c005216007988 */ /* 0x0001e80008000008 */
[----:B------:R0:W-:Y:S04]  /*5590*/  STS.U8 [R22+UR8+0x5000], R76 ;  /* 0x0050004c16007988 */ /* 0x0001e80008000008 */
[----:B---3--:R3:W-:Y:S04]  /*55a0*/  STS.U8 [R22+UR8+0x5400], R74 ;  /* 0x0054004a16007988 */ /* 0x0087e80008000008 */
[----:B----4-:R-:W-:Y:S04]  /*55b0*/  STS.U8 [R22+UR8+0x5800], R64 ;  /* 0x0058004016007988 */ /* 0x010fe80008000008 */
[----:B--2---:R-:W-:Y:S04]  /*55c0*/  STS.U8 [R22+UR8+0x5c00], R75 ;  /* 0x005c004b16007988 */ /* 0x004fe80008000008 */
[----:B------:R-:W-:Y:S04]  /*55d0*/  STS.U8 [R22+UR8+0x6800], R71 ;  /* 0x0068004716007988 */ /* 0x000fe80008000008 */
[----:B------:R-:W-:Y:S04]  /*55e0*/  STS.U8 [R22+UR8+0x6400], R68 ;  /* 0x0064004416007988 */ /* 0x000fe80008000008 */
[----:B------:R-:W-:Y:S01]  /*55f0*/  STS.U8 [R22+UR8+0x6000], R60 ;  /* 0x0060003c16007988 */ /* 0x000fe20008000008 */
[----:B------:R-:W-:-:S03]  /*5600*/  ULOP3.LUT UR4, UR4, 0x200, URZ, 0xc0, !UPT ;  /* 0x0000020004047892 */ /* 0x000fc6000f8ec03f */
[----:B------:R-:W-:Y:S01]  /*5610*/  STS.U8 [R22+UR8+0x7000], R62 ;  /* 0x0070003e16007988 */ /* 0x000fe20008000008 */
[----:B------:R-:W-:-:S03]  /*5620*/  ULOP3.LUT UR5, UR5, 0x200, URZ, 0xc0, !UPT ;  /* 0x0000020005057892 */ /* 0x000fc6000f8ec03f */
[----:B------:R-:W-:Y:S04]  /*5630*/  STS.U8 [R22+UR8+0x7400], R117 ;  /* 0x0074007516007988 */ /* 0x000fe80008000008 */
        /* <DEDUP_REMOVED lines=17> */
[----:B------:R-:W-:Y:S01]  /*5750*/  STS.U8 [R21+UR8+0x7e00], R57 ;  /* 0x007e003915007988 */ /* 0x000fe20008000008 */
[----:B------:R2:W-:Y:S06]  /*5760*/  MEMBAR.ALL.CTA ;  /* 0x0000000000007992 */ /* 0x0005ec0000008000 */
[----:B--2---:R-:W2:Y:S01]  /*5770*/  FENCE.VIEW.ASYNC.S ;  /* 0x00000000000073c6 */ /* 0x004ea20000000000 */
[----:B------:R-:W-:-:S02]  /*5780*/  ULEA.HI UR4, UR8, UR4, URZ, 0x1c ;  /* 0x0000000408047291 */ /* 0x000fc4000f8fe03f */
[----:B------:R-:W-:Y:S01]  /*5790*/  ULEA.HI UR5, UR15, UR5, URZ, 0x1c ;  /* 0x000000050f057291 */ /* 0x000fe2000f8fe03f */
[----:B------:R-:W4:Y:S01]  /*57a0*/  LDL.LU R85, [R1+0x4c] ;  /* 0x00004c0001557983 */ /* 0x000f220000300800 */
[----:B--2---:R-:W-:Y:S01]  /*57b0*/  BAR.SYNC.DEFER_BLOCKING 0x0 ;  /* 0x0000000000007b1d */ /* 0x004fe20000010000 */
[----:B------:R-:W-:Y:S02]  /*57c0*/  ULOP3.LUT UR4, UR4, 0x3fff, URZ, 0xc0, !UPT ;  /* 0x00003fff04047892 */ /* 0x000fe4000f8ec03f */
[----:B------:R-:W-:-:S03]  /*57d0*/  ULOP3.LUT UR6, UR5, 0x3fff, URZ, 0xc0, !UPT ;  /* 0x00003fff05067892 */ /* 0x000fc6000f8ec03f */
[----:B------:R-:W-:Y:S01]  /*57e0*/  UMOV UR5, 0x40000040 ;  /* 0x4000004000057882 */ /* 0x000fe20000000000 */
[----:B------:R-:W-:Y:S01]  /*57f0*/  UMOV UR7, 0x40000040 ;  /* 0x4000004000077882 */ /* 0x000fe20000000000 */
[----:B------:R-:W2:Y:S01]  /*5800*/  LDL.LU R23, [R1+0x54] ;  /* 0x0000540001177983 */ /* 0x000ea20000300800 */
[----:B------:R-:W-:Y:S01]  /*5810*/  WARPGROUP.ARRIVE ;  /* 0x00000000000079c5 */ /* 0x000fe20000000000 */
[----:B------:R-:W-:Y:S02]  /*5820*/  UIADD3 UR9, UP1, UR6, 0x2, URZ ;  /* 0x0000000206097890 */ /* 0x000fe4000ff3e03f */
[----:B------:R-:W2:Y:S03]  /*5830*/  LDL.LU R84, [R1+0x20] ;  /* 0x0000200001547983 */ /* 0x000ea60000300800 */
[----:B------:R-:W-:Y:S01]  /*5840*/  QGMMA.64x64x32.F32.E5M2.E5M2 R24, gdesc[UR4], R24 ;  /* 0x00e00000041879f3 */ /* 0x000fe20008703818 */
[----:B------:R-:W-:Y:S01]  /*5850*/  UIADD3 UR7, UP0, UR4, 0x2, URZ ;  /* 0x0000000204077890 */ /* 0x000fe2000ff1e03f */
[----:B------:R-:W2:Y:S01]  /*5860*/  LDL.LU R79, [R1+0x5c] ;  /* 0x00005c00014f7983 */ /* 0x000ea20000300800 */
[----:B------:R-:W-:Y:S01]  /*5870*/  UMOV UR5, URZ ;  /* 0x0000003f00057c82 */ /* 0x000fe20008000000 */
[----:B------:R-:W-:Y:S01]  /*5880*/  UMOV UR4, URZ ;  /* 0x0000003f00047c82 */ /* 0x000fe20008000000 */
[----:B------:R-:W-:Y:S01]  /*5890*/  UIADD3.X UR10, UR5, 0x40000040, URZ, UP1, !UPT ;  /* 0x40000040050a7890 */ /* 0x000fe20008ffe43f */
[----:B------:R-:W-:Y:S01]  /*58a0*/  IADD3 R97, P6, R97, UR20, RZ ;  /* 0x0000001461617c10 */ /* 0x000fe2000ffde0ff */
[----:B------:R-:W-:Y:S01]  /*58b0*/  UIADD3.X UR6, UR4, 0x40000040, URZ, UP0, !UPT ;  /* 0x4000004004067890 */ /* 0x000fe200087fe43f */
[----:B------:R-:W4:Y:S02]  /*58c0*/  LDL.LU R86, [R1+0x44] ;  /* 0x0000440001567983 */ /* 0x000f240000300800 */
[----:B------:R-:W-:-:S02]  /*58d0*/  UMOV UR4, UR7 ;  /* 0x0000000700047c82 */ /* 0x000fc40008000000 */
[----:B------:R-:W-:Y:S01]  /*58e0*/  UMOV UR7, UR10 ;  /* 0x0000000a00077c82 */ /* 0x000fe20008000000 */
[----:B------:R-:W2:Y:S01]  /*58f0*/  LDL.LU R87, [R1+0x8] ;  /* 0x0000080001577983 */ /* 0x000ea20000300800 */
[----:B------:R-:W-:Y:S01]  /*5900*/  UMOV UR5, UR6 ;  /* 0x0000000600057c82 */ /* 0x000fe20008000000 */
[----:B------:R-:W-:Y:S02]  /*5910*/  UMOV UR6, UR9 ;  /* 0x0000000900067c82 */ /* 0x000fe40008000000 */
[----:B-1----:R-:W4:Y:S01]  /*5920*/  LDL.LU R88, [R1+0x3c] ;  /* 0x00003c0001587983 */ /* 0x002f220000300800 */
[----:B------:R-:W-:Y:S02]  /*5930*/  UIADD3.64 UR16, UR4, 0x2, URZ ;  /* 0x0000000204107897 */ /* 0x000fe4000fffe03f */
[----:B------:R-:W-:Y:S01]  /*5940*/  UIADD3.64 UR18, UR6, 0x2, URZ ;  /* 0x0000000206127897 */ /* 0x000fe2000fffe03f */
[----:B0-----:R-:W2:Y:S04]  /*5950*/  LDL.LU R90, [R1+0x34] ;  /* 0x00003400015a7983 */ /* 0x001ea80000300800 */
[----:B------:R-:W4:Y:S04]  /*5960*/  LDL.LU R92, [R1+0x2c] ;  /* 0x00002c00015c7983 */ /* 0x000f280000300800 */
[----:B------:R-:W2:Y:S04]  /*5970*/  LDL.LU R82, [R1+0x24] ;  /* 0x0000240001527983 */ /* 0x000ea80000300800 */
[----:B------:R-:W4:Y:S04]  /*5980*/  LDL.LU R76, [R1+0x1c] ;  /* 0x00001c00014c7983 */ /* 0x000f280000300800 */
[----:B---3--:R-:W3:Y:S01]  /*5990*/  LDL.LU R74, [R1+0x14] ;  /* 0x00001400014a7983 */ /* 0x008ee20000300800 */
[----:B------:R-:W-:Y:S01]  /*59a0*/  QGMMA.64x64x32.F32.E5M2.E5M2 R24, gdesc[UR4], R24 ;  /* 0x00e00000041879f3 */ /* 0x000fe20008703818 */
[----:B------:R-:W-:-:S02]  /*59b0*/  UIADD3.64 UR4, UR4, 0x4, URZ ;  /* 0x0000000404047897 */ /* 0x000fc4000fffe03f */
[----:B------:R-:W-:Y:S01]  /*59c0*/  UIADD3.64 UR6, UR6, 0x4, URZ ;  /* 0x0000000406067897 */ /* 0x000fe2000fffe03f */
[----:B------:R-:W-:Y:S08]  /*59d0*/  QGMMA.64x64x32.F32.E5M2.E5M2 R24, gdesc[UR16], R24 ;  /* 0x00e00000101879f3 */ /* 0x000ff00008703818 */
[----:B------:R-:W-:Y:S01]  /*59e0*/  QGMMA.64x64x32.F32.E5M2.E5M2 R24, gdesc[UR4], R24, gsb0 ;  /* 0x00e00000041879f3 */ /* 0x000fe20008003818 */
[----:B------:R-:W-:-:S06]  /*59f0*/  USHF.R.S32.HI UR4, URZ, 0x1f, UR20 ;  /* 0x0000001f3f047899 */ /* 0x000fcc0008011414 */
[----:B------:R-:W-:Y:S02]  /*5a00*/  IADD3.X R96, R96, UR4, RZ, P6, !PT ;  /* 0x0000000460607c10 */ /* 0x000fe4000b7fe4ff */
[----:B------:R-:W-:-:S04]  /*5a10*/  IADD3 R111, P6, R111, UR20, RZ ;  /* 0x000000146f6f7c10 */ /* 0x000fc8000ffde0ff */
[----:B------:R-:W-:Y:S02]  /*5a20*/  IADD3.X R110, R110, UR4, RZ, P6, !PT ;  /* 0x000000046e6e7c10 */ /* 0x000fe4000b7fe4ff */
[----:B------:R-:W-:-:S05]  /*5a30*/  IADD3 R18, P6, R18, UR20, RZ ;  /* 0x0000001412127c10 */ /* 0x000fca000ffde0ff */
[----:B------:R0:W-:Y:S04]  /*5a40*/  STL [R1+0x4], R18 ;  /* 0x0000041201007387 */ /* 0x0001e80000100800 */
[----:B0-----:R-:W3:Y:S01]  /*5a50*/  LDL.LU R18, [R1+0x124] ;  /* 0x0001240001127983 */ /* 0x001ee20000300800 */
[----:B------:R-:W-:Y:S02]  /*5a60*/  IADD3 R5, P0, R5, UR20, RZ ;  /* 0x0000001405057c10 */ /* 0x000fe4000ff1e0ff */
[----:B------:R-:W-:Y:S01]  /*5a70*/  IADD3 R6, P1, R6, UR20, RZ ;  /* 0x0000001406067c10 */ /* 0x000fe2000ff3e0ff */
[----:B------:R-:W3:Y:S01]  /*5a80*/  LDL.LU R78, [R1+0x30] ;  /* 0x00003000014e7983 */ /* 0x000ee20000300800 */
[----:B------:R-:W-:Y:S02]  /*5a90*/  IADD3 R7, P2, R7, UR20, RZ ;  /* 0x0000001407077c10 */ /* 0x000fe4000ff5e0ff */
[----:B------:R-:W-:Y:S01]  /*5aa0*/  IADD3.X R11, R11, UR4, RZ, P0, !PT ;  /* 0x000000040b0b7c10 */ /* 0x000fe200087fe4ff */
[----:B------:R-:W3:Y:S01]  /*5ab0*/  LDL.LU R81, [R1+0x38] ;  /* 0x0000380001517983 */ /* 0x000ee20000300800 */
[----:B------:R-:W-:-:S02]  /*5ac0*/  IADD3 R8, P3, R8, UR20, RZ ;  /* 0x0000001408087c10 */ /* 0x000fc4000ff7e0ff */
[----:B------:R-:W-:Y:S01]  /*5ad0*/  IADD3 R99, P0, R99, UR20, RZ ;  /* 0x0000001463637c10 */ /* 0x000fe2000ff1e0ff */
[----:B------:R-:W3:Y:S01]  /*5ae0*/  LDL.LU R80, [R1+0x40] ;  /* 0x0000400001507983 */ /* 0x000ee20000300800 */
[----:B------:R-:W-:Y:S02]  /*5af0*/  IADD3 R9, P4, R9, UR20, RZ ;  /* 0x0000001409097c10 */ /* 0x000fe4000ff9e0ff */
[----:B------:R-:W-:Y:S01]  /*5b00*/  IADD3.X R12, R12, UR4, RZ, P1, !PT ;  /* 0x000000040c0c7c10 */ /* 0x000fe20008ffe4ff */
[----:B------:R-:W3:Y:S01]  /*5b10*/  LDL.LU R83, [R1+0x48] ;  /* 0x0000480001537983 */ /* 0x000ee20000300800 */
[----:B------:R-:W-:Y:S02]  /*5b20*/  IADD3 R101, P1, R101, UR20, RZ ;  /* 0x0000001465657c10 */ /* 0x000fe4000ff3e0ff */
[----:B------:R-:W-:Y:S02]  /*5b30*/  IADD3.X R13, R13, UR4, RZ, P2, !PT ;  /* 0x000000040d0d7c10 */ /* 0x000fe400097fe4ff */
[----:B------:R-:W-:-:S02]  /*5b40*/  IADD3 R10, P5, R10, UR20, RZ ;  /* 0x000000140a0a7c10 */ /* 0x000fc4000ffbe0ff */
[----:B------:R-:W-:Y:S02]  /*5b50*/  IADD3 R103, P2, R103, UR20, RZ ;  /* 0x0000001467677c10 */ /* 0x000fe4000ff5e0ff */
[----:B------:R-:W-:Y:S02]  /*5b60*/  IADD3.X R14, R14, UR4, RZ, P3, !PT ;  /* 0x000000040e0e7c10 */ /* 0x000fe40009ffe4ff */
[----:B------:R-:W-:Y:S02]  /*5b70*/  IADD3.X R98, R98, UR4, RZ, P0, !PT ;  /* 0x0000000462627c10 */ /* 0x000fe400087fe4ff */
        /* <DEDUP_REMOVED lines=14> */
[----:B-----5:R-:W-:-:S02]  /*5c60*/  IADD3 R122, P0, R122, UR20, RZ ;  /* 0x000000147a7a7c10 */ /* 0x020fc4000ff1e0ff */
[----:B------:R-:W-:Y:S02]  /*5c70*/  IADD3 R123, P4, R123, UR20, RZ ;  /* 0x000000147b7b7c10 */ /* 0x000fe4000ff9e0ff */
[----:B------:R-:W-:Y:S02]  /*5c80*/  IADD3.X R114, R114, UR4, RZ, P1, !PT ;  /* 0x0000000472727c10 */ /* 0x000fe40008ffe4ff */
[----:B------:R-:W-:Y:S02]  /*5c90*/  IADD3.X R108, R108, UR4, RZ, P5, !PT ;  /* 0x000000046c6c7c10 */ /* 0x000fe4000affe4ff */
[----:B------:R-:W-:Y:S01]  /*5ca0*/  IADD3.X R116, R116, UR4, RZ, P2, !PT ;  /* 0x0000000474747c10 */ /* 0x000fe200097fe4ff */
[----:B------:R0:W-:Y:S01]  /*5cb0*/  STL [R1+0xc], R122 ;  /* 0x00000c7a01007387 */ /* 0x0001e20000100800 */
[----:B------:R-:W-:Y:S02]  /*5cc0*/  IADD3 R125, P5, R125, UR20, RZ ;  /* 0x000000147d7d7c10 */ /* 0x000fe4000ffbe0ff */
[----:B------:R-:W-:Y:S01]  /*5cd0*/  IADD3.X R119, R119, UR4, RZ, P3, !PT ;  /* 0x0000000477777c10 */ /* 0x000fe20009ffe4ff */
[----:B------:R-:W5:Y:S01]  /*5ce0*/  LDL.LU R65, [R1+0x50] ;  /* 0x0000500001417983 */ /* 0x000f620000300800 */
[----:B--2---:R-:W-:-:S02]  /*5cf0*/  IADD3 R82, P3, R82, UR20, RZ ;  /* 0x0000001452527c10 */ /* 0x004fc4000ff7e0ff */
[----:B------:R-:W-:Y:S02]  /*5d00*/  IADD3.X R121, R121, UR4, RZ, P4, !PT ;  /* 0x0000000479797c10 */ /* 0x000fe4000a7fe4ff */
[----:B----4-:R-:W-:Y:S01]  /*5d10*/  IADD3 R76, P2, R76, UR20, RZ ;  /* 0x000000144c4c7c10 */ /* 0x010fe2000ff5e0ff */
[----:B0-----:R-:W2:Y:S01]  /*5d20*/  LDL.LU R122, [R1+0x58] ;  /* 0x00005800017a7983 */ /* 0x001ea20000300800 */
[----:B---3--:R-:W-:Y:S02]  /*5d30*/  IADD3 R74, P1, R74, UR20, RZ ;  /* 0x000000144a4a7c10 */ /* 0x008fe4000ff3e0ff */
[----:B------:R-:W-:Y:S02]  /*5d40*/  IADD3 R92, P4, R92, UR20, RZ ;  /* 0x000000145c5c7c10 */ /* 0x000fe4000ff9e0ff */
[----:B------:R-:W-:Y:S01]  /*5d50*/  IADD3.X R17, R17, UR4, RZ, P6, !PT ;  /* 0x0000000411117c10 */ /* 0x000fe2000b7fe4ff */
[----:B------:R-:W-:Y:S01]  /*5d60*/  STL [R1+0x14], R74 ;  /* 0x0000144a01007387 */ /* 0x000fe20000100800 */
[----:B------:R-:W-:-:S02]  /*5d70*/  IADD3.X R124, R124, UR4, RZ, P5, !PT ;  /* 0x000000047c7c7c10 */ /* 0x000fc4000affe4ff */
[----:B------:R-:W-:Y:S01]  /*5d80*/  IADD3 R90, P5, R90, UR20, RZ ;  /* 0x000000145a5a7c10 */ /* 0x000fe2000ffbe0ff */
[----:B------:R-:W-:Y:S01]  /*5d90*/  STL [R1+0x1c], R76 ;  /* 0x00001c4c01007387 */ /* 0x000fe20000100800 */
[----:B------:R-:W-:-:S03]  /*5da0*/  IADD3 R88, P6, R88, UR20, RZ ;  /* 0x0000001458587c10 */ /* 0x000fc6000ffde0ff */
[----:B------:R-:W-:Y:S01]  /*5db0*/  STL [R1+0x24], R82 ;  /* 0x0000245201007387 */ /* 0x000fe20000100800 */
[----:B------:R-:W-:-:S03]  /*5dc0*/  IADD3.X R87, R87, UR4, RZ, P0, !PT ;  /* 0x0000000457577c10 */ /* 0x000fc600087fe4ff */
[----:B------:R-:W-:Y:S04]  /*5dd0*/  STL [R1+0x2c], R92 ;  /* 0x00002c5c01007387 */ /* 0x000fe80000100800 */
[----:B------:R0:W-:Y:S04]  /*5de0*/  STL [R1], R17 ;  /* 0x0000001101007387 */ /* 0x0001e80000100800 */
[----:B0-----:R-:W3:Y:S04]  /*5df0*/  LDL.LU R17, [R1+0x120] ;  /* 0x0001200001117983 */ /* 0x001ee80000300800 */
[----:B------:R-:W-:Y:S04]  /*5e00*/  STL [R1+0x34], R90 ;  /* 0x0000345a01007387 */ /* 0x000fe80000100800 */
[----:B------:R-:W-:Y:S01]  /*5e10*/  STL [R1+0x3c], R88 ;  /* 0x00003c5801007387 */ /* 0x000fe20000100800 */
[----:B------:R-:W-:-:S05]  /*5e20*/  IADD3.X R18, R18, UR4, RZ, P1, !PT ;  /* 0x0000000412127c10 */ /* 0x000fca0008ffe4ff */
[----:B------:R0:W-:Y:S04]  /*5e30*/  STL [R1+0x10], R18 ;  /* 0x0000101201007387 */ /* 0x0001e80000100800 */
[----:B------:R-:W-:Y:S04]  /*5e40*/  STL [R1+0x8], R87 ;  /* 0x0000085701007387 */ /* 0x000fe80000100800 */
[----:B0-----:R-:W4:Y:S01]  /*5e50*/  LDL.LU R18, [R1+0x11c] ;  /* 0x00011c0001127983 */ /* 0x001f220000300800 */
[----:B------:R-:W-:Y:S02]  /*5e60*/  IADD3 R86, P0, R86, UR20, RZ ;  /* 0x0000001456567c10 */ /* 0x000fe4000ff1e0ff */
[----:B------:R-:W-:-:S02]  /*5e70*/  IADD3 R85, P1, R85, UR20, RZ ;  /* 0x0000001455557c10 */ /* 0x000fc4000ff3e0ff */
[----:B------:R-:W-:Y:S01]  /*5e80*/  IADD3.X R84, R84, UR4, RZ, P3, !PT ;  /* 0x0000000454547c10 */ /* 0x000fe20009ffe4ff */
[----:B------:R-:W-:Y:S01]  /*5e90*/  STL [R1+0x44], R86 ;  /* 0x0000445601007387 */ /* 0x000fe20000100800 */
[----:B---3--:R-:W-:Y:S02]  /*5ea0*/  IADD3.X R17, R17, UR4, RZ, P2, !PT ;  /* 0x0000000411117c10 */ /* 0x008fe400097fe4ff */
[----:B------:R-:W-:-:S03]  /*5eb0*/  IADD3 R23, P2, R23, UR20, RZ ;  /* 0x0000001417177c10 */ /* 0x000fc6000ff5e0ff */
[----:B------:R0:W-:Y:S04]  /*5ec0*/  STL [R1+0x18], R17 ;  /* 0x0000181101007387 */ /* 0x0001e80000100800 */
[----:B0-----:R-:W3:Y:S04]  /*5ed0*/  LDL.LU R17, [R1+0x118] ;  /* 0x0001180001117983 */ /* 0x001ee80000300800 */
[----:B------:R-:W-:Y:S04]  /*5ee0*/  STL [R1+0x4c], R85 ;  /* 0x00004c5501007387 */ /* 0x000fe80000100800 */
[----:B------:R0:W-:Y:S01]  /*5ef0*/  STL [R1+0x54], R23 ;  /* 0x0000541701007387 */ /* 0x0001e20000100800 */
[----:B----4-:R-:W-:Y:S01]  /*5f00*/  IADD3.X R18, R18, UR4, RZ, P4, !PT ;  /* 0x0000000412127c10 */ /* 0x010fe2000a7fe4ff */
[----:B0-----:R-:W0:Y:S04]  /*5f10*/  LDC R23, c[0x0][0x238] ;  /* 0x00008e00ff177b82 */ /* 0x001e280000000800 */
[----:B------:R1:W-:Y:S04]  /*5f20*/  STL [R1+0x28], R18 ;  /* 0x0000281201007387 */ /* 0x0003e80000100800 */
[----:B------:R4:W-:Y:S04]  /*5f30*/  STL [R1+0x20], R84 ;  /* 0x0000205401007387 */ /* 0x0009e80000100800 */
[----:B-1----:R-:W4:Y:S01]  /*5f40*/  LDL.LU R18, [R1+0x114] ;  /* 0x0001140001127983 */ /* 0x002f220000300800 */
[----:B------:R-:W-:-:S02]  /*5f50*/  IADD3 R79, P3, R79, UR20, RZ ;  /* 0x000000144f4f7c10 */ /* 0x000fc4000ff7e0ff */
[----:B------:R-:W-:Y:S02]  /*5f60*/  IADD3.X R78, R78, UR4, RZ, P5, !PT ;  /* 0x000000044e4e7c10 */ /* 0x000fe4000affe4ff */
[----:B------:R-:W-:Y:S02]  /*5f70*/  IADD3.X R81, R81, UR4, RZ, P6, !PT ;  /* 0x0000000451517c10 */ /* 0x000fe4000b7fe4ff */
[----:B------:R-:W-:Y:S01]  /*5f80*/  IADD3.X R80, R80, UR4, RZ, P0, !PT ;  /* 0x0000000450507c10 */ /* 0x000fe200087fe4ff */
[----:B------:R1:W-:Y:S01]  /*5f90*/  STL [R1+0x5c], R79 ;  /* 0x00005c4f01007387 */ /* 0x0003e20000100800 */
[----:B------:R-:W-:Y:S02]  /*5fa0*/  IADD3.X R83, R83, UR4, RZ, P1, !PT ;  /* 0x0000000453537c10 */ /* 0x000fe40008ffe4ff */
[----:B-----5:R-:W-:Y:S01]  /*5fb0*/  IADD3.X R65, R65, UR4, RZ, P2, !PT ;  /* 0x0000000441417c10 */ /* 0x020fe200097fe4ff */
[----:B------:R1:W-:Y:S01]  /*5fc0*/  STL [R1+0x30], R78 ;  /* 0x0000304e01007387 */ /* 0x0003e20000100800 */
[----:B--2---:R-:W-:-:S03]  /*5fd0*/  IADD3.X R122, R122, UR4, RZ, P3, !PT ;  /* 0x000000047a7a7c10 */ /* 0x004fc60009ffe4ff */
[----:B------:R1:W-:Y:S01]  /*5fe0*/  STL [R1+0x38], R81 ;  /* 0x0000385101007387 */ /* 0x0003e20000100800 */
[----:B------:R-:W-:-:S03]  /*5ff0*/  VIADD R19, R19, 0xffffffff ;  /* 0xffffffff13137836 */ /* 0x000fc60000000000 */
[----:B------:R1:W-:Y:S04]  /*6000*/  STL [R1+0x40], R80 ;  /* 0x0000405001007387 */ /* 0x0003e80000100800 */
[----:B------:R1:W-:Y:S04]  /*6010*/  STL [R1+0x48], R83 ;  /* 0x0000485301007387 */ /* 0x0003e80000100800 */
[----:B------:R1:W-:Y:S04]  /*6020*/  STL [R1+0x50], R65 ;  /* 0x0000504101007387 */ /* 0x0003e80000100800 */
[----:B------:R1:W-:Y:S01]  /*6030*/  STL [R1+0x58], R122 ;  /* 0x0000587a01007387 */ /* 0x0003e20000100800 */
[----:B------:R-:W-:Y:S01]  /*6040*/  ISETP.NE.U32.AND P5, PT, R19, RZ, PT ;  /* 0x000000ff1300720c */ /* 0x000fe20003fa5070 */
[----:B0-----:R-:W-:Y:S01]  /*6050*/  IMAD.SHL.U32 R23, R23, 0x80, RZ ;  /* 0x0000008017177824 */ /* 0x001fe200078e00ff */
[----:B------:R-:W-:Y:S01]  /*6060*/  UIADD3 UR11, UR11, -0x80, URZ ;  /* 0xffffff800b0b7890 */ /* 0x000fe2000fffe03f */
[----:B------:R-:W-:-:S03]  /*6070*/  WARPGROUP.DEPBAR.LE gsb0, 0x0 ;  /* 0x00008000000079c5 */ /* 0x000fc60000010000 */
[----:B---3--:R-:W-:-:S04]  /*6080*/  IADD3 R17, P4, R23, R17, RZ ;  /* 0x0000001117117210 */ /* 0x008fc80007f9e0ff */
[----:B----4-:R-:W-:-:S03]  /*6090*/  LEA.HI.X.SX32 R18, R23, R18, 0x1, P4 ;  /* 0x0000001217127211 */ /* 0x010fc600020f0eff */
[----:B-1----:R-:W-:Y:S06]  /*60a0*/  @P5 BRA `(.L_x_2) ;  /* 0xffffffd000bc5947 */ /* 0x002fec000383ffff */
.L_x_1:
[----:B------:R-:W2:Y:S01]  /*60b0*/  LDL.LU R21, [R1+0x110] ;  /* 0x0001100001157983 */ /* 0x000ea20000300800 */
[----:B------:R-:W-:Y:S01]  /*60c0*/  F2FP.SATFINITE.E5M2.F32.PACK_AB_MERGE_C R24, R25, R24, RZ ;  /* 0x000000181918723e */ /* 0x000fe200048060ff */
[----:B------:R-:W-:Y:S01]  /*60d0*/  ULDC UR4, c[0x0][0x244] ;  /* 0x0000910000047ab9 */ /* 0x000fe20000000800 */
[----:B------:R-:W-:Y:S01]  /*60e0*/  F2FP.SATFINITE.E5M2.F32.PACK_AB_MERGE_C R28, R29, R28, RZ ;  /* 0x0000001c1d1c723e */ /* 0x000fe200048060ff */
[----:B------:R-:W1:Y:S01]  /*60f0*/  S2R R22, SR_TID.X ;  /* 0x0000000000167919 */ /* 0x000e620000002100 */
[----:B------:R-:W-:Y:S01]  /*6100*/  F2FP.SATFINITE.E5M2.F32.PACK_AB_MERGE_C R32, R33, R32, RZ ;  /* 0x000000202120723e */ /* 0x000fe200048060ff */
[----:B------:R-:W-:Y:S01]  /*6110*/  ULDC.64 UR6, c[0x0][0x228] ;  /* 0x00008a0000067ab9 */ /* 0x000fe20000000a00 */
[----:B------:R-:W-:Y:S01]  /*6120*/  LOP3.LUT R24, R24, 0xffff, RZ, 0xc0, !PT ;  /* 0x0000ffff18187812 */ /* 0x000fe200078ec0ff */
[----:B------:R-:W3:Y:S01]  /*6130*/  LDL.LU R59, [R1+0x10c] ;  /* 0x00010c00013b7983 */ /* 0x000ee20000300800 */
[----:B------:R-:W-:Y:S02]  /*6140*/  LOP3.LUT R32, R32, 0xffff, RZ, 0xc0, !PT ;  /* 0x0000ffff20207812 */ /* 0x000fe400078ec0ff */
[----:B------:R-:W-:Y:S01]  /*6150*/  F2FP.SATFINITE.E5M2.F32.PACK_AB_MERGE_C R26, R27, R26, RZ ;  /* 0x0000001a1b1a723e */ /* 0x000fe200048060ff */
[----:B------:R-:W4:Y:S01]  /*6160*/  LDL.LU R58, [R1+0x108] ;  /* 0x00010800013a7983 */ /* 0x000f220000300800 */
[----:B------:R-:W-:-:S02]  /*6170*/  F2FP.SATFINITE.E5M2.F32.PACK_AB_MERGE_C R30, R31, R30, RZ ;  /* 0x0000001e1f1e723e */ /* 0x000fc400048060ff */
[----:B------:R-:W-:Y:S01]  /*6180*/  F2FP.SATFINITE.E5M2.F32.PACK_AB_MERGE_C R34, R35, R34, RZ ;  /* 0x000000222322723e */ /* 0x000fe200048060ff */
[----:B------:R-:W5:Y:S01]  /*6190*/  LDL.LU R56, [R1+0x104] ;  /* 0x0001040001387983 */ /* 0x000f620000300800 */
[----:B------:R-:W-:Y:S02]  /*61a0*/  F2FP.SATFINITE.E5M2.F32.PACK_AB_MERGE_C R40, R41, R40, RZ ;  /* 0x000000282928723e */ /* 0x000fe400048060ff */
[----:B------:R-:W-:Y:S01]  /*61b0*/  F2FP.SATFINITE.E5M2.F32.PACK_AB_MERGE_C R44, R45, R44, RZ ;  /* 0x0000002c2d2c723e */ /* 0x000fe200048060ff */
[----:B------:R-:W5:Y:S01]  /*61c0*/  LDL.LU R18, [R1+0x100] ;  /* 0x0001000001127983 */ /* 0x000f620000300800 */
[----:B------:R-:W-:Y:S02]  /*61d0*/  F2FP.SATFINITE.E5M2.F32.PACK_AB_MERGE_C R48, R49, R48, RZ ;  /* 0x000000303130723e */ /* 0x000fe400048060ff */
[----:B------:R-:W-:Y:S01]  /*61e0*/  PRMT R5, R32, 0x3340, R1 ;  /* 0x0000334020057816 */ /* 0x000fe20000000001 */
[----:B------:R-:W5:Y:S01]  /*61f0*/  LDL.LU R57, [R1+0xfc] ;  /* 0x0000fc0001397983 */ /* 0x000f620000300800 */
[----:B------:R-:W-:-:S02]  /*6200*/  F2FP.SATFINITE.E5M2.F32.PACK_AB_MERGE_C R42, R43, R42, RZ ;  /* 0x0000002a2b2a723e */ /* 0x000fc400048060ff */
[----:B------:R-:W-:Y:S01]  /*6210*/  F2FP.SATFINITE.E5M2.F32.PACK_AB_MERGE_C R46, R47, R46, RZ ;  /* 0x0000002e2f2e723e */ /* 0x000fe200048060ff */
[----:B------:R-:W5:Y:S01]  /*6220*/  LDL.LU R16, [R1+0xf8] ;  /* 0x0000f80001107983 */ /* 0x000f620000300800 */
[----:B------:R-:W-:Y:S02]  /*6230*/  F2FP.SATFINITE.E5M2.F32.PACK_AB_MERGE_C R50, R51, R50, RZ ;  /* 0x000000323332723e */ /* 0x000fe400048060ff */
[----:B------:R-:W-:Y:S02]  /*6240*/  F2FP.SATFINITE.E5M2.F32.PACK_AB_MERGE_C R36, R37, R36, RZ ;  /* 0x000000242524723e */ /* 0x000fe400048060ff */
[----:B------:R-:W-:Y:S02]  /*6250*/  F2FP.SATFINITE.E5M2.F32.PACK_AB_MERGE_C R38, R39, R38, RZ ;  /* 0x000000262726723e */ /* 0x000fe400048060ff */
[----:B------:R-:W-:Y:S01]  /*6260*/  F2FP.SATFINITE.E5M2.F32.PACK_AB_MERGE_C R52, R53, R52, RZ ;  /* 0x000000343534723e */ /* 0x000fe200048060ff */
[C---:B-1----:R-:W-:Y:S01]  /*6270*/  IMAD.SHL.U32 R3, R22.reuse, 0x8, RZ ;  /* 0x0000000816037824 */ /* 0x042fe200078e00ff */
[----:B------:R-:W-:-:S02]  /*6280*/  LOP3.LUT R2, R22, 0x100, RZ, 0xc0, !PT ;  /* 0x0000010016027812 */ /* 0x000fc400078ec0ff */
[--C-:B------:R-:W-:Y:S02]  /*6290*/  SHF.R.S32.HI R6, RZ, 0x2, R22.reuse ;  /* 0x00000002ff067819 */ /* 0x100fe40000011416 */
[----:B------:R-:W-:Y:S02]  /*62a0*/  SHF.R.S32.HI R7, RZ, 0x3, R22 ;  /* 0x00000003ff077819 */ /* 0x000fe40000011416 */
[----:B------:R-:W-:Y:S02]  /*62b0*/  SGXT R6, R6, 0x1 ;  /* 0x000000010606781a */ /* 0x000fe40000000200 */
[----:B------:R-:W-:Y:S02]  /*62c0*/  SHF.R.U32.HI R9, RZ, 0x2, R2 ;  /* 0x00000002ff097819 */ /* 0x000fe40000011602 */
[----:B------:R-:W-:Y:S02]  /*62d0*/  SGXT R7, R7, 0x1 ;  /* 0x000000010707781a */ /* 0x000fe40000000200 */
[----:B------:R-:W-:-:S02]  /*62e0*/  LOP3.LUT R26, R26, 0xffff, RZ, 0xc0, !PT ;  /* 0x0000ffff1a1a7812 */ /* 0x000fc400078ec0ff */
[----:B------:R-:W-:Y:S02]  /*62f0*/  LOP3.LUT R23, R30, 0xffff, RZ, 0xc0, !PT ;  /* 0x0000ffff1e177812 */ /* 0x000fe400078ec0ff */
[----:B------:R-:W-:Y:S02]  /*6300*/  LOP3.LUT R34, R34, 0xffff, RZ, 0xc0, !PT ;  /* 0x0000ffff22227812 */ /* 0x000fe400078ec0ff */
[----:B------:R-:W-:Y:S02]  /*6310*/  LOP3.LUT R40, R40, 0xffff, RZ, 0xc0, !PT ;  /* 0x0000ffff28287812 */ /* 0x000fe400078ec0ff */
[----:B------:R-:W-:Y:S02]  /*6320*/  LOP3.LUT R25, R44, 0xffff, RZ, 0xc0, !PT ;  /* 0x0000ffff2c197812 */ /* 0x000fe400078ec0ff */
[----:B------:R-:W-:Y:S02]  /*6330*/  LOP3.LUT R48, R48, 0xffff, RZ, 0xc0, !PT ;  /* 0x0000ffff30307812 */ /* 0x000fe400078ec0ff */
[----:B------:R-:W-:-:S02]  /*6340*/  LOP3.LUT R12, R9, 0x1040, R6, 0x78, !PT ;  /* 0x00001040090c7812 */ /* 0x000fc400078e7806 */
[----:B------:R-:W-:Y:S02]  /*6350*/  PRMT R6, R26, 0x3340, R23 ;  /* 0x000033401a067816 */ /* 0x000fe40000000017 */
[----:B------:R-:W-:Y:S02]  /*6360*/  LOP3.LUT R42, R42, 0xffff, RZ, 0xc0, !PT ;  /* 0x0000ffff2a2a7812 */ /* 0x000fe400078ec0ff */
[----:B------:R-:W-:Y:S02]  /*6370*/  LOP3.LUT R27, R46, 0xffff, RZ, 0xc0, !PT ;  /* 0x0000ffff2e1b7812 */ /* 0x000fe400078ec0ff */
[----:B------:R-:W-:Y:S02]  /*6380*/  LOP3.LUT R50, R50, 0xffff, RZ, 0xc0, !PT ;  /* 0x0000ffff32327812 */ /* 0x000fe400078ec0ff */
[----:B------:R-:W-:Y:S02]  /*6390*/  F2FP.SATFINITE.E5M2.F32.PACK_AB_MERGE_C R54, R55, R54, RZ ;  /* 0x000000363736723e */ /* 0x000fe400048060ff */
[----:B------:R-:W-:Y:S01]  /*63a0*/  PRMT R13, R50, 0x3340, R1 ;  /* 0x00003340320d7816 */ /* 0x000fe20000000001 */
[----:B------:R-:W-:Y:S01]  /*63b0*/  BAR.SYNC.DEFER_BLOCKING 0x0 ;  /* 0x0000000000007b1d */ /* 0x000fe20000010000 */
[----:B--2---:R-:W-:-:S02]  /*63c0*/  LOP3.LUT R0, R21, 0x30, RZ, 0xc0, !PT ;  /* 0x0000003015007812 */ /* 0x004fc400078ec0ff */
[----:B------:R-:W-:Y:S02]  /*63d0*/  LOP3.LUT R21, R28, 0xffff, RZ, 0xc0, !PT ;  /* 0x0000ffff1c157812 */ /* 0x000fe400078ec0ff */
[----:B------:R-:W-:Y:S01]  /*63e0*/  LOP3.LUT R8, R0, 0x780, R3, 0xf8, !PT ;  /* 0x0000078000087812 */ /* 0x000fe200078ef803 */
[----:B------:R-:W-:Y:S01]  /*63f0*/  IMAD.SHL.U32 R0, R22, 0x4, RZ ;  /* 0x0000000416007824 */ /* 0x000fe200078e00ff */
[----:B------:R-:W-:Y:S01]  /*6400*/  PRMT R4, R24, 0x3340, R21 ;  /* 0x0000334018047816 */ /* 0x000fe20000000015 */
[----:B------:R-:W-:Y:S01]  /*6410*/  IMAD.SHL.U32 R3, R22, 0x40, RZ ;  /* 0x0000004016037824 */ /* 0x000fe200078e00ff */
[----:B------:R-:W-:Y:S02]  /*6420*/  LOP3.LUT R15, R8, 0x2008, R7, 0xf8, !PT ;  /* 0x00002008080f7812 */ /* 0x000fe400078ef807 */
[----:B------:R-:W-:Y:S02]  /*6430*/  LOP3.LUT R0, R0, 0x3b8, RZ, 0xc0, !PT ;  /* 0x000003b800007812 */ /* 0x000fe400078ec0ff */
[----:B------:R-:W-:-:S02]  /*6440*/  PRMT R9, R4, 0x5410, R5 ;  /* 0x0000541004097816 */ /* 0x000fc40000000005 */
[----:B------:R-:W-:Y:S02]  /*6450*/  LOP3.LUT R3, R0, 0x40, R3, 0xf8, !PT ;  /* 0x0000004000037812 */ /* 0x000fe400078ef803 */
[----:B------:R-:W-:Y:S02]  /*6460*/  SHF.R.S32.HI R0, RZ, 0x4, R22 ;  /* 0x00000004ff007819 */ /* 0x000fe40000011416 */
[----:B------:R-:W2:Y:S02]  /*6470*/  LDL.LU R22, [R1+0xf4] ;  /* 0x0000f40001167983 */ /* 0x000ea40000300800 */
[----:B------:R-:W-:Y:S02]  /*6480*/  SGXT R0, R0, 0x1 ;  /* 0x000000010000781a */ /* 0x000fe40000000200 */
[--C-:B------:R-:W-:Y:S02]  /*6490*/  PRMT R5, R48, 0x3340, R1.reuse ;  /* 0x0000334030057816 */ /* 0x100fe40000000001 */
[----:B------:R-:W-:-:S02]  /*64a0*/  PRMT R7, R34, 0x3340, R1 ;  /* 0x0000334022077816 */ /* 0x000fc40000000001 */
[----:B------:R-:W-:Y:S02]  /*64b0*/  PRMT R4, R40, 0x3340, R25 ;  /* 0x0000334028047816 */ /* 0x000fe40000000019 */
[----:B------:R-:W-:Y:S02]  /*64c0*/  LOP3.LUT R3, R3, 0x1040, R0, 0x78, !PT ;  /* 0x0000104003037812 */ /* 0x000fe400078e7800 */
[----:B------:R-:W-:Y:S02]  /*64d0*/  PRMT R11, R4, 0x5410, R5 ;  /* 0x00005410040b7816 */ /* 0x000fe40000000005 */
[----:B------:R-:W-:Y:S01]  /*64e0*/  PRMT R17, R6, 0x5410, R7 ;  /* 0x0000541006117816 */ /* 0x000fe20000000007 */
[----:B------:R-:W-:Y:S01]  /*64f0*/  IMAD R7, R2, 0x8, R3 ;  /* 0x0000000802077824 */ /* 0x000fe200078e0203 */
[----:B------:R-:W-:Y:S02]  /*6500*/  PRMT R8, R42, 0x3340, R27 ;  /* 0x000033402a087816 */ /* 0x000fe4000000001b */
[----:B------:R-:W-:-:S02]  /*6510*/  SHF.R.U32.HI R4, RZ, 0x8, R40 ;  /* 0x00000008ff047819 */ /* 0x000fc40000011628 */
[----:B------:R-:W-:Y:S02]  /*6520*/  SHF.R.U32.HI R5, RZ, 0x8, R25 ;  /* 0x00000008ff057819 */ /* 0x000fe40000011619 */
[----:B------:R-:W-:Y:S02]  /*6530*/  SHF.R.U32.HI R0, RZ, 0x8, R24 ;  /* 0x00000008ff007819 */ /* 0x000fe40000011618 */
[----:B------:R-:W-:Y:S02]  /*6540*/  SHF.R.U32.HI R2, RZ, 0x8, R21 ;  /* 0x00000008ff027819 */ /* 0x000fe40000011615 */
[----:B------:R-:W-:Y:S02]  /*6550*/  SHF.R.U32.HI R3, RZ, 0x8, R32 ;  /* 0x00000008ff037819 */ /* 0x000fe40000011620 */
[----:B------:R-:W-:Y:S02]  /*6560*/  SHF.R.U32.HI R6, RZ, 0x8, R48 ;  /* 0x00000008ff067819 */ /* 0x000fe40000011630 */
[----:B------:R-:W-:-:S02]  /*6570*/  PRMT R19, R8, 0x5410, R13 ;  /* 0x0000541008137816 */ /* 0x000fc4000000000d */
[----:B------:R-:W-:Y:S02]  /*6580*/  LOP3.LUT R5, R5, 0xffff, RZ, 0xc0, !PT ;  /* 0x0000ffff05057812 */ /* 0x000fe400078ec0ff */
[----:B------:R-:W-:Y:S02]  /*6590*/  LOP3.LUT R4, R4, 0xffff, RZ, 0xc0, !PT ;  /* 0x0000ffff04047812 */ /* 0x000fe400078ec0ff */
[----:B------:R-:W-:Y:S02]  /*65a0*/  LOP3.LUT R2, R2, 0xffff, RZ, 0xc0, !PT ;  /* 0x0000ffff02027812 */ /* 0x000fe400078ec0ff */
[----:B------:R-:W-:Y:S02]  /*65b0*/  LOP3.LUT R13, R0, 0xffff, RZ, 0xc0, !PT ;  /* 0x0000ffff000d7812 */ /* 0x000fe400078ec0ff */
[----:B------:R-:W-:Y:S02]  /*65c0*/  LOP3.LUT R3, R3, 0xffff, RZ, 0xc0, !PT ;  /* 0x0000ffff03037812 */ /* 0x000fe400078ec0ff */
[----:B------:R-:W-:-:S02]  /*65d0*/  LOP3.LUT R6, R6, 0xffff, RZ, 0xc0, !PT ;  /* 0x0000ffff06067812 */ /* 0x000fc400078ec0ff */
[----:B------:R-:W-:Y:S02]  /*65e0*/  LOP3.LUT R8, R15, R12, RZ, 0xfc, !PT ;  /* 0x0000000c0f087212 */ /* 0x000fe400078efcff */
[----:B------:R-:W-:Y:S02]  /*65f0*/  PRMT R12, R4, 0x3340, R5 ;  /* 0x00003340040c7816 */ /* 0x000fe40000000005 */
[----:B------:R-:W-:Y:S02]  /*6600*/  PRMT R13, R13, 0x3340, R2 ;  /* 0x000033400d0d7816 */ /* 0x000fe40000000002 */
[----:B------:R-:W-:Y:S02]  /*6610*/  PRMT R10, R3, 0x3340, R10 ;  /* 0x00003340030a7816 */ /* 0x000fe4000000000a */
[----:B------:R-:W-:Y:S02]  /*6620*/  PRMT R15, R6, 0x3340, R1 ;  /* 0x00003340060f7816 */ /* 0x000fe40000000001 */
[----:B------:R-:W-:-:S02]  /*6630*/  SHF.R.U32.HI R4, RZ, 0x8, R42 ;  /* 0x00000008ff047819 */ /* 0x000fc4000001162a */
[----:B------:R-:W-:Y:S02]  /*6640*/  SHF.R.U32.HI R5, RZ, 0x8, R27 ;  /* 0x00000008ff057819 */ /* 0x000fe4000001161b */
[----:B------:R-:W-:Y:S02]  /*6650*/  SHF.R.U32.HI R0, RZ, 0x8, R26 ;  /* 0x00000008ff007819 */ /* 0x000fe4000001161a */
[----:B------:R-:W-:Y:S02]  /*6660*/  SHF.R.U32.HI R2, RZ, 0x8, R23 ;  /* 0x00000008ff027819 */ /* 0x000fe40000011617 */
[----:B------:R-:W-:Y:S02]  /*6670*/  SHF.R.U32.HI R3, RZ, 0x8, R34 ;  /* 0x00000008ff037819 */ /* 0x000fe40000011622 */
[----:B------:R-:W-:Y:S02]  /*6680*/  SHF.R.U32.HI R6, RZ, 0x8, R50 ;  /* 0x00000008ff067819 */ /* 0x000fe40000011632 */
[----:B------:R-:W-:-:S02]  /*6690*/  LOP3.LUT R5, R5, 0xffff, RZ, 0xc0, !PT ;  /* 0x0000ffff05057812 */ /* 0x000fc400078ec0ff */
[----:B------:R-:W-:Y:S02]  /*66a0*/  LOP3.LUT R4, R4, 0xffff, RZ, 0xc0, !PT ;  /* 0x0000ffff04047812 */ /* 0x000fe400078ec0ff */
[----:B------:R-:W-:Y:S02]  /*66b0*/  LOP3.LUT R2, R2, 0xffff, RZ, 0xc0, !PT ;  /* 0x0000ffff02027812 */ /* 0x000fe400078ec0ff */
[----:B------:R-:W-:Y:S02]  /*66c0*/  LOP3.LUT R21, R0, 0xffff, RZ, 0xc0, !PT ;  /* 0x0000ffff00157812 */ /* 0x000fe400078ec0ff */
[----:B------:R-:W-:Y:S02]  /*66d0*/  LOP3.LUT R3, R3, 0xffff, RZ, 0xc0, !PT ;  /* 0x0000ffff03037812 */ /* 0x000fe400078ec0ff */
[----:B------:R-:W-:Y:S02]  /*66e0*/  LOP3.LUT R6, R6, 0xffff, RZ, 0xc0, !PT ;  /* 0x0000ffff06067812 */ /* 0x000fe400078ec0ff */
[----:B------:R-:W-:-:S02]  /*66f0*/  PRMT R4, R4, 0x3340, R5 ;  /* 0x0000334004047816 */ /* 0x000fc40000000005 */
[----:B------:R-:W-:Y:S02]  /*6700*/  PRMT R2, R21, 0x3340, R2 ;  /* 0x0000334015027816 */ /* 0x000fe40000000002 */
[----:B------:R-:W-:Y:S02]  /*6710*/  PRMT R3, R3, 0x3340, R14 ;  /* 0x0000334003037816 */ /* 0x000fe4000000000e */
[----:B------:R-:W-:Y:S02]  /*6720*/  PRMT R5, R6, 0x3340, R1 ;  /* 0x0000334006057816 */ /* 0x000fe40000000001 */
[----:B------:R-:W-:Y:S02]  /*6730*/  LOP3.LUT R36, R36, 0xffff, RZ, 0xc0, !PT ;  /* 0x0000ffff24247812 */ /* 0x000fe400078ec0ff */
[----:B------:R-:W-:Y:S02]  /*6740*/  PRMT R13, R13, 0x5410, R10 ;  /* 0x000054100d0d7816 */ /* 0x000fe4000000000a */
[----:B------:R-:W-:-:S02]  /*6750*/  PRMT R15, R12, 0x5410, R15 ;  /* 0x000054100c0f7816 */ /* 0x000fc4000000000f */
[----:B------:R-:W-:Y:S02]  /*6760*/  LOP3.LUT R52, R52, 0xffff, RZ, 0xc0, !PT ;  /* 0x0000ffff34347812 */ /* 0x000fe400078ec0ff */
[----:B------:R-:W-:Y:S02]  /*6770*/  LOP3.LUT R38, R38, 0xffff, RZ, 0xc0, !PT ;  /* 0x0000ffff26267812 */ /* 0x000fe400078ec0ff */
[----:B------:R-:W-:Y:S02]  /*6780*/  PRMT R3, R2, 0x5410, R3 ;  /* 0x0000541002037816 */ /* 0x000fe40000000003 */
[----:B------:R-:W-:Y:S02]  /*6790*/  PRMT R5, R4, 0x5410, R5 ;  /* 0x0000541004057816 */ /* 0x000fe40000000005 */
[----:B------:R-:W-:Y:S02]  /*67a0*/  LOP3.LUT R54, R54, 0xffff, RZ, 0xc0, !PT ;  /* 0x0000ffff36367812 */ /* 0x000fe400078ec0ff */
[----:B------:R-:W-:-:S02]  /*67b0*/  PRMT R10, R9, 0x4210, R36 ;  /* 0x00004210090a7816 */ /* 0x000fc40000000024 */
[----:B------:R-:W-:Y:S02]  /*67c0*/  PRMT R36, R13, 0x5210, R36 ;  /* 0x000052100d247816 */ /* 0x000fe40000000024 */
[--C-:B------:R-:W-:Y:S02]  /*67d0*/  PRMT R11, R11, 0x4210, R52.reuse ;  /* 0x000042100b0b7816 */ /* 0x100fe40000000034 */
[----:B------:R-:W-:Y:S02]  /*67e0*/  PRMT R37, R15, 0x5210, R52 ;  /* 0x000052100f257816 */ /* 0x000fe40000000034 */
[--C-:B------:R-:W-:Y:S02]  /*67f0*/  PRMT R12, R17, 0x4210, R38.reuse ;  /* 0x00004210110c7816 */ /* 0x100fe40000000026 */
[----:B------:R-:W-:Y:S02]  /*6800*/  PRMT R38, R3, 0x5210, R38 ;  /* 0x0000521003267816 */ /* 0x000fe40000000026 */
[----:B------:R-:W-:-:S02]  /*6810*/  PRMT R13, R19, 0x4210, R54 ;  /* 0x00004210130d7816 */ /* 0x000fc40000000036 */
[----:B------:R-:W-:Y:S02]  /*6820*/  LOP3.LUT R6, R7, 0x8, RZ, 0x3c, !PT ;  /* 0x0000000807067812 */ /* 0x000fe400078e3cff */
[----:B------:R-:W-:Y:S01]  /*6830*/  PRMT R39, R5, 0x5210, R54 ;  /* 0x0000521005277816 */ /* 0x000fe20000000036 */
[----:B------:R-:W-:Y:S04]  /*6840*/  STS.64 [R7+UR8], R10 ;  /* 0x0000000a07007988 */ /* 0x000fe80008000a08 */
[----:B------:R4:W-:Y:S04]  /*6850*/  STS.64 [R7+UR8+0x400], R36 ;  /* 0x0004002407007988 */ /* 0x0009e80008000a08 */
[----:B------:R-:W-:Y:S04]  /*6860*/  STS.64 [R6+UR8+0x2000], R12 ;  /* 0x0020000c06007988 */ /* 0x000fe80008000a08 */
[----:B------:R1:W-:Y:S01]  /*6870*/  STS.64 [R6+UR8+0x2400], R38 ;  /* 0x0024002606007988 */ /* 0x0003e20008000a08 */
[----:B------:R-:W-:Y:S01]  /*6880*/  BAR.SYNC.DEFER_BLOCKING 0x0 ;  /* 0x0000000000007b1d */ /* 0x000fe20000010000 */
[C---:B---3--:R-:W-:Y:S01]  /*6890*/  IMAD R0, R59.reuse, UR4, RZ ;  /* 0x000000043b007c24 */ /* 0x048fe2000f8e02ff */
[----:B------:R-:W-:-:S04]  /*68a0*/  ISETP.GE.AND P0, PT, R59, UR6, PT ;  /* 0x000000063b007c0c */ /* 0x000fc8000bf06270 */
[----:B------:R-:W-:Y:S01]  /*68b0*/  ULDC UR6, c[0x0][0x248] ;  /* 0x0000920000067ab9 */ /* 0x000fe20000000800 */
[----:B------:R-:W-:Y:S01]  /*68c0*/  ULDC.64 UR4, c[0x0][0x220] ;  /* 0x0000880000047ab9 */ /* 0x000fe20000000a00 */
[----:B------:R-:W3:Y:S01]  /*68d0*/  LDS.64 R4, [R8+UR8] ;  /* 0x0000000808047984 */ /* 0x000ee20008000a00 */
[----:B----4-:R-:W-:Y:S01]  /*68e0*/  IMAD R7, R58, UR6, RZ ;  /* 0x000000063a077c24 */ /* 0x010fe2000f8e02ff */
[----:B-1----:R-:W-:Y:S01]  /*68f0*/  IADD3 R6, P2, R0, UR4, RZ ;  /* 0x0000000400067c10 */ /* 0x002fe2000ff5e0ff */
[C---:B-----5:R-:W-:Y:S01]  /*6900*/  IMAD R9, R56.reuse, UR6, RZ ;  /* 0x0000000638097c24 */ /* 0x060fe2000f8e02ff */
[----:B------:R-:W-:Y:S02]  /*6910*/  ISETP.LT.AND P4, PT, R56, UR7, !P0 ;  /* 0x0000000738007c0c */ /* 0x000fe4000c781270 */
[----:B------:R-:W4:Y:S01]  /*6920*/  LDL.LU R56, [R1+0xf0] ;  /* 0x0000f00001387983 */ /* 0x000f220000300800 */
[----:B------:R-:W-:Y:S02]  /*6930*/  LEA.HI.X.SX32 R0, R0, UR5, 0x1, P2 ;  /* 0x0000000500007c11 */ /* 0x000fe400090f0eff */
[----:B------:R-:W-:-:S02]  /*6940*/  IADD3 R10, P2, R7, R6, RZ ;  /* 0x00000006070a7210 */ /* 0x000fc40007f5e0ff */
[----:B------:R-:W-:Y:S02]  /*6950*/  ISETP.LT.AND P1, PT, R58, UR7, !P0 ;  /* 0x000000073a007c0c */ /* 0x000fe4000c721270 */
[----:B------:R-:W-:Y:S01]  /*6960*/  LEA.HI.X.SX32 R11, R7, R0, 0x1, P2 ;  /* 0x00000000070b7211 */ /* 0x000fe200010f0eff */
[C---:B------:R-:W-:Y:S01]  /*6970*/  IMAD R7, R18.reuse, UR6, RZ ;  /* 0x0000000612077c24 */ /* 0x040fe2000f8e02ff */
[----:B------:R-:W-:Y:S02]  /*6980*/  ISETP.LT.AND P2, PT, R18, UR7, !P0 ;  /* 0x0000000712007c0c */ /* 0x000fe4000c741270 */
[----:B------:R-:W5:Y:S04]  /*6990*/  LDL.LU R18, [R1+0xec] ;  /* 0x0000ec0001127983 */ /* 0x000f680000300800 */
[----:B------:R-:W5:Y:S04]  /*69a0*/  LDL.LU R59, [R1+0xe8] ;  /* 0x0000e800013b7983 */ /* 0x000f680000300800 */
[----:B------:R-:W5:Y:S01]  /*69b0*/  LDL.LU R58, [R1+0xe4] ;  /* 0x0000e400013a7983 */ /* 0x000f620000300800 */
[----:B------:R-:W-:-:S04]  /*69c0*/  IADD3 R14, P6, R7, R6, RZ ;  /* 0x00000006070e7210 */ /* 0x000fc80007fde0ff */
[----:B------:R-:W-:Y:S02]  /*69d0*/  LEA.HI.X.SX32 R15, R7, R0, 0x1, P6 ;  /* 0x00000000070f7211 */ /* 0x000fe400030f0eff */
[----:B---3--:R-:W-:-:S05]  /*69e0*/  PRMT R21, R4, 0x7770, RZ ;  /* 0x0000777004157816 */ /* 0x008fca00000000ff */
[----:B------:R1:W-:Y:S01]  /*69f0*/  @P1 STG.E.U8 desc[UR12][R10.64], R21 ;  /* 0x000000150a001986 */ /* 0x0003e2000c10110c */
[C---:B--2---:R-:W-:Y:S01]  /*6a00*/  ISETP.LT.AND P1, PT, R22.reuse, UR7, !P0 ;  /* 0x0000000716007c0c */ /* 0x044fe2000c721270 */
[----:B------:R-:W-:Y:S02]  /*6a10*/  IMAD R7, R22, UR6, RZ ;  /* 0x0000000616077c24 */ /* 0x000fe4000f8e02ff */
[----:B------:R-:W2:Y:S01]  /*6a20*/  LDL.LU R22, [R1+0xe0] ;  /* 0x0000e00001167983 */ /* 0x000ea20000300800 */
[----:B0-----:R-:W-:-:S05]  /*6a30*/  LOP3.LUT R20, R8, 0x8, RZ, 0x3c, !PT ;  /* 0x0000000808147812 */ /* 0x001fca00078e3cff */
[----:B------:R-:W0:Y:S01]  /*6a40*/  LDS.64 R2, [R20+UR8] ;  /* 0x0000000814027984 */ /* 0x000e220008000a00 */
[C---:B------:R-:W-:Y:S02]  /*6a50*/  IADD3 R12, P3, R9.reuse, R6, RZ ;  /* 0x00000006090c7210 */ /* 0x040fe40007f7e0ff */
[----:B------:R-:W-:Y:S02]  /*6a60*/  PRMT R23, R4, 0x7771, RZ ;  /* 0x0000777104177816 */ /* 0x000fe400000000ff */
[----:B------:R-:W-:Y:S01]  /*6a70*/  LEA.HI.X.SX32 R13, R9, R0, 0x1, P3 ;  /* 0x00000000090d7211 */ /* 0x000fe200018f0eff */
[----:B------:R-:W-:Y:S01]  /*6a80*/  IMAD R9, R57, UR6, RZ ;  /* 0x0000000639097c24 */ /* 0x000fe2000f8e02ff */
[C---:B------:R-:W-:Y:S01]  /*6a90*/  ISETP.LT.AND P3, PT, R16.reuse, UR7, !P0 ;  /* 0x0000000710007c0c */ /* 0x040fe2000c761270 */
[----:B------:R-:W-:-:S03]  /*6aa0*/  IMAD R19, R16, UR6, RZ ;  /* 0x0000000610137c24 */ /* 0x000fc6000f8e02ff */
[-C--:B------:R-:W-:Y:S02]  /*6ab0*/  IADD3 R16, P5, R9, R6.reuse, RZ ;  /* 0x0000000609107210 */ /* 0x080fe40007fbe0ff */
[----:B-1----:R-:W-:Y:S02]  /*6ac0*/  IADD3 R10, P6, R19, R6, RZ ;  /* 0x00000006130a7210 */ /* 0x002fe40007fde0ff */
[-C--:B------:R-:W-:Y:S02]  /*6ad0*/  LEA.HI.X.SX32 R17, R9, R0.reuse, 0x1, P5 ;  /* 0x0000000009117211 */ /* 0x080fe400028f0eff */
[----:B------:R-:W-:Y:S02]  /*6ae0*/  LEA.HI.X.SX32 R11, R19, R0, 0x1, P6 ;  /* 0x00000000130b7211 */ /* 0x000fe400030f0eff */
[----:B------:R-:W-:Y:S02]  /*6af0*/  PRMT R21, R4, 0x7772, RZ ;  /* 0x0000777204157816 */ /* 0x000fe400000000ff */
[----:B0-----:R-:W-:-:S05]  /*6b00*/  PRMT R25, R2, 0x7770, RZ ;  /* 0x0000777002197816 */ /* 0x001fca00000000ff */
[----:B------:R0:W-:Y:S01]  /*6b10*/  @P4 STG.E.U8 desc[UR12][R12.64], R25 ;  /* 0x000000190c004986 */ /* 0x0001e2000c10110c */
[----:B------:R-:W-:-:S03]  /*6b20*/  ISETP.LT.AND P4, PT, R57, UR7, !P0 ;  /* 0x0000000739007c0c */ /* 0x000fc6000c781270 */
[----:B------:R-:W-:Y:S01]  /*6b30*/  @P2 STG.E.U8 desc[UR12][R14.64], R23 ;  /* 0x000000170e002986 */ /* 0x000fe2000c10110c */
[----:B------:R-:W-:-:S03]  /*6b40*/  PRMT R27, R2, 0x7771, RZ ;  /* 0x00007771021b7816 */ /* 0x000fc600000000ff */
[----:B------:R-:W3:Y:S01]  /*6b50*/  LDL.LU R57, [R1+0xdc] ;  /* 0x0000dc0001397983 */ /* 0x000ee20000300800 */
[----:B0-----:R-:W-:-:S04]  /*6b60*/  IADD3 R12, P2, R7, R6, RZ ;  /* 0x00000006070c7210 */ /* 0x001fc80007f5e0ff */
[----:B------:R-:W-:Y:S01]  /*6b70*/  LEA.HI.X.SX32 R13, R7, R0, 0x1, P2 ;  /* 0x00000000070d7211 */ /* 0x000fe200010f0eff */
[----:B------:R-:W-:Y:S01]  /*6b80*/  @P4 STG.E.U8 desc[UR12][R16.64], R27 ;  /* 0x0000001b10004986 */ /* 0x000fe2000c10110c */
[----:B------:R-:W-:-:S03]  /*6b90*/  PRMT R25, R2, 0x7772, RZ ;  /* 0x0000777202197816 */ /* 0x000fc600000000ff */
[----:B------:R0:W-:Y:S04]  /*6ba0*/  @P3 STG.E.U8 desc[UR12][R10.64], R21 ;  /* 0x000000150a003986 */ /* 0x0001e8000c10110c */
[----:B------:R1:W-:Y:S01]  /*6bb0*/  @P1 STG.E.U8 desc[UR12][R12.64], R25 ;  /* 0x000000190c001986 */ /* 0x0003e2000c10110c */
[----:B0-----:R-:W-:Y:S01]  /*6bc0*/  PRMT R21, R4, 0x7773, RZ ;  /* 0x0000777304157816 */ /* 0x001fe200000000ff */
[C---:B----4-:R-:W-:Y:S01]  /*6bd0*/  IMAD R7, R56.reuse, UR6, RZ ;  /* 0x0000000638077c24 */ /* 0x050fe2000f8e02ff */
[----:B------:R-:W-:Y:S02]  /*6be0*/  ISETP.LT.AND P2, PT, R56, UR7, !P0 ;  /* 0x0000000738007c0c */ /* 0x000fe4000c741270 */
[----:B------:R-:W4:Y:S02]  /*6bf0*/  LDL.LU R56, [R1+0xd8] ;  /* 0x0000d80001387983 */ /* 0x000f240000300800 */
[----:B------:R-:W-:-:S04]  /*6c00*/  IADD3 R14, P6, R7, R6, RZ ;  /* 0x00000006070e7210 */ /* 0x000fc80007fde0ff */
[----:B------:R-:W-:Y:S02]  /*6c10*/  LEA.HI.X.SX32 R15, R7, R0, 0x1, P6 ;  /* 0x00000000070f7211 */ /* 0x000fe400030f0eff */
[C---:B-----5:R-:W-:Y:S01]  /*6c20*/  ISETP.LT.AND P4, PT, R18.reuse, UR7, !P0 ;  /* 0x0000000712007c0c */ /* 0x060fe2000c781270 */
[----:B------:R-:W-:Y:S02]  /*6c30*/  IMAD R9, R18, UR6, RZ ;  /* 0x0000000612097c24 */ /* 0x000fe4000f8e02ff */
[----:B------:R-:W5:Y:S01]  /*6c40*/  LDL.LU R18, [R1+0xd4] ;  /* 0x0000d40001127983 */ /* 0x000f620000300800 */
[----:B------:R-:W-:-:S03]  /*6c50*/  IMAD R7, R58, UR6, RZ ;  /* 0x000000063a077c24 */ /* 0x000fc6000f8e02ff */
[----:B------:R0:W-:Y:S02]  /*6c60*/  @P2 STG.E.U8 desc[UR12][R14.64], R21 ;  /* 0x000000150e002986 */ /* 0x0001e4000c10110c */
[----:B-1----:R-:W-:-:S04]  /*6c70*/  IADD3 R12, P2, R7, R6, RZ ;  /* 0x00000006070c7210 */ /* 0x002fc80007f5e0ff */
[----:B------:R-:W-:Y:S02]  /*6c80*/  LEA.HI.X.SX32 R13, R7, R0, 0x1, P2 ;  /* 0x00000000070d7211 */ /* 0x000fe400010f0eff */
[C---:B--2---:R-:W-:Y:S01]  /*6c90*/  ISETP.LT.AND P2, PT, R22.reuse, UR7, !P0 ;  /* 0x0000000716007c0c */ /* 0x044fe2000c741270 */
[----:B------:R-:W-:Y:S02]  /*6ca0*/  IMAD R7, R22, UR6, RZ ;  /* 0x0000000616077c24 */ /* 0x000fe4000f8e02ff */
[----:B------:R-:W2:Y:S01]  /*6cb0*/  LDL.LU R22, [R1+0xd0] ;  /* 0x0000d00001167983 */ /* 0x000ea20000300800 */
[----:B------:R-:W-:-:S03]  /*6cc0*/  IMAD R19, R59, UR6, RZ ;  /* 0x000000063b137c24 */ /* 0x000fc6000f8e02ff */
[----:B------:R-:W2:Y:S01]  /*6cd0*/  LDL.LU R4, [R1+0xcc] ;  /* 0x0000cc0001047983 */ /* 0x000ea20000300800 */
[----:B------:R-:W-:Y:S02]  /*6ce0*/  ISETP.LT.AND P3, PT, R59, UR7, !P0 ;  /* 0x000000073b007c0c */ /* 0x000fe4000c761270 */
[----:B------:R-:W-:Y:S02]  /*6cf0*/  ISETP.LT.AND P1, PT, R58, UR7, !P0 ;  /* 0x000000073a007c0c */ /* 0x000fe4000c721270 */
[-C--:B------:R-:W-:Y:S01]  /*6d00*/  IADD3 R16, P5, R9, R6.reuse, RZ ;  /* 0x0000000609107210 */ /* 0x080fe20007fbe0ff */
[----:B------:R-:W2:Y:S01]  /*6d10*/  LDL.LU R58, [R1+0xc8] ;  /* 0x0000c800013a7983 */ /* 0x000ea20000300800 */
[----:B------:R-:W-:Y:S02]  /*6d20*/  IADD3 R10, P6, R19, R6, RZ ;  /* 0x00000006130a7210 */ /* 0x000fe40007fde0ff */
[----:B------:R-:W-:Y:S02]  /*6d30*/  PRMT R23, R2, 0x7773, RZ ;  /* 0x0000777302177816 */ /* 0x000fe400000000ff */
[----:B------:R-:W2:Y:S01]  /*6d40*/  LDL.LU R2, [R1+0xc4] ;  /* 0x0000c40001027983 */ /* 0x000ea20000300800 */
[----:B------:R-:W-:-:S02]  /*6d50*/  LEA.HI.X.SX32 R17, R9, R0, 0x1, P5 ;  /* 0x0000000009117211 */ /* 0x000fc400028f0eff */
[----:B------:R-:W-:Y:S02]  /*6d60*/  LEA.HI.X.SX32 R11, R19, R0, 0x1, P6 ;  /* 0x00000000130b7211 */ /* 0x000fe400030f0eff */
[----:B0-----:R-:W-:Y:S02]  /*6d70*/  IADD3 R14, P6, R7, R6, RZ ;  /* 0x00000006070e7210 */ /* 0x001fe40007fde0ff */
[----:B------:R-:W-:Y:S01]  /*6d80*/  PRMT R9, R5, 0x7770, RZ ;  /* 0x0000777005097816 */ /* 0x000fe200000000ff */
[----:B------:R0:W-:Y:S01]  /*6d90*/  @P4 STG.E.U8 desc[UR12][R16.64], R23 ;  /* 0x0000001710004986 */ /* 0x0001e2000c10110c */
[----:B------:R-:W-:Y:S02]  /*6da0*/  PRMT R25, R3, 0x7770, RZ ;  /* 0x0000777003197816 */ /* 0x000fe400000000ff */
[----:B------:R-:W-:Y:S02]  /*6db0*/  LEA.HI.X.SX32 R15, R7, R0, 0x1, P6 ;  /* 0x00000000070f7211 */ /* 0x000fe400030f0eff */
[----:B------:R-:W-:Y:S01]  /*6dc0*/  PRMT R27, R5, 0x7771, RZ ;  /* 0x00007771051b7816 */ /* 0x000fe200000000ff */
[----:B------:R-:W-:Y:S04]  /*6dd0*/  @P3 STG.E.U8 desc[UR12][R10.64], R9 ;  /* 0x000000090a003986 */ /* 0x000fe8000c10110c */
[----:B------:R1:W-:Y:S04]  /*6de0*/  @P1 STG.E.U8 desc[UR12][R12.64], R25 ;  /* 0x000000190c001986 */ /* 0x0003e8000c10110c */
[----:B------:R-:W-:Y:S04]  /*6df0*/  @P2 STG.E.U8 desc[UR12][R14.64], R27 ;  /* 0x0000001b0e002986 */ /* 0x000fe8000c10110c */
[----:B------:R2:W-:Y:S01]  /*6e00*/  LDS.64 R10, [R20+UR8+0x800] ;  /* 0x00080008140a7984 */ /* 0x0005e20008000a00 */
[C---:B---3--:R-:W-:Y:S01]  /*6e10*/  IMAD R19, R57.reuse, UR6, RZ ;  /* 0x0000000639137c24 */ /* 0x048fe2000f8e02ff */
[----:B------:R-:W-:-:S02]  /*6e20*/  ISETP.LT.AND P4, PT, R57, UR7, !P0 ;  /* 0x0000000739007c0c */ /* 0x000fc4000c781270 */
[----:B------:R-:W3:Y:S04]  /*6e30*/  LDS.64 R8, [R8+UR8+0x800] ;  /* 0x0008000808087984 */ /* 0x000ee80008000a00 */
[----:B------:R-:W3:Y:S01]  /*6e40*/  LDL.LU R57, [R1+0xc0] ;  /* 0x0000c00001397983 */ /* 0x000ee20000300800 */
[----:B0-----:R-:W-:-:S04]  /*6e50*/  IADD3 R16, P5, R19, R6, RZ ;  /* 0x0000000613107210 */ /* 0x001fc80007fbe0ff */
[----:B------:R-:W-:Y:S02]  /*6e60*/  LEA.HI.X.SX32 R17, R19, R0, 0x1, P5 ;  /* 0x0000000013117211 */ /* 0x000fe400028f0eff */
[----:B------:R-:W-:Y:S02]  /*6e70*/  PRMT R29, R3, 0x7771, RZ ;  /* 0x00007771031d7816 */ /* 0x000fe400000000ff */
[----:B-1----:R-:W-:-:S03]  /*6e80*/  PRMT R25, R5, 0x7772, RZ ;  /* 0x0000777205197816 */ /* 0x002fc600000000ff */
[----:B------:R0:W-:Y:S01]  /*6e90*/  @P4 STG.E.U8 desc[UR12][R16.64], R29 ;  /* 0x0000001d10004986 */ /* 0x0001e2000c10110c */
[C---:B----4-:R-:W-:Y:S01]  /*6ea0*/  ISETP.LT.AND P3, PT, R56.reuse, UR7, !P0 ;  /* 0x0000000738007c0c */ /* 0x050fe2000c761270 */
[----:B------:R-:W-:Y:S02]  /*6eb0*/  IMAD R21, R56, UR6, RZ ;  /* 0x0000000638157c24 */ /* 0x000fe4000f8e02ff */
[----:B------:R-:W4:Y:S01]  /*6ec0*/  LDL.LU R56, [R1+0xbc] ;  /* 0x0000bc0001387983 */ /* 0x000f220000300800 */
[C---:B-----5:R-:W-:Y:S01]  /*6ed0*/  IMAD R23, R18.reuse, UR6, RZ ;  /* 0x0000000612177c24 */ /* 0x060fe2000f8e02ff */
[----:B------:R-:W-:-:S04]  /*6ee0*/  ISETP.LT.AND P1, PT, R18, UR7, !P0 ;  /* 0x0000000712007c0c */ /* 0x000fc8000c721270 */
[----:B------:R-:W-:-:S04]  /*6ef0*/  IADD3 R18, P2, R23, R6, RZ ;  /* 0x0000000617127210 */ /* 0x000fc80007f5e0ff */
[----:B------:R-:W-:Y:S02]  /*6f00*/  LEA.HI.X.SX32 R19, R23, R0, 0x1, P2 ;  /* 0x0000000017137211 */ /* 0x000fe400010f0eff */
[----:B------:R-:W-:Y:S02]  /*6f10*/  IADD3 R12, P6, R21, R6, RZ ;  /* 0x00000006150c7210 */ /* 0x000fe40007fde0ff */
[----:B------:R-:W-:Y:S02]  /*6f20*/  PRMT R23, R3, 0x7772, RZ ;  /* 0x0000777203177816 */ /* 0x000fe400000000ff */
[----:B------:R-:W-:-:S05]  /*6f30*/  LEA.HI.X.SX32 R13, R21, R0, 0x1, P6 ;  /* 0x00000000150d7211 */ /* 0x000fca00030f0eff */
[----:B------:R-:W-:Y:S04]  /*6f40*/  @P3 STG.E.U8 desc[UR12][R12.64], R25 ;  /* 0x000000190c003986 */ /* 0x000fe8000c10110c */
[----:B------:R1:W-:Y:S01]  /*6f50*/  @P1 STG.E.U8 desc[UR12][R18.64], R23 ;  /* 0x0000001712001986 */ /* 0x0003e2000c10110c */
[C---:B--2---:R-:W-:Y:S01]  /*6f60*/  ISETP.LT.AND P2, PT, R22.reuse, UR7, !P0 ;  /* 0x0000000716007c0c */ /* 0x044fe2000c741270 */
[----:B------:R-:W-:Y:S02]  /*6f70*/  IMAD R7, R22, UR6, RZ ;  /* 0x0000000616077c24 */ /* 0x000fe4000f8e02ff */
[----:B------:R-:W2:Y:S04]  /*6f80*/  LDL.LU R22, [R1+0xb8] ;  /* 0x0000b80001167983 */ /* 0x000ea80000300800 */
[----:B------:R-:W5:Y:S04]  /*6f90*/  LDL.LU R20, [R1+0xb4] ;  /* 0x0000b40001147983 */ /* 0x000f680000300800 */
[----:B0-----:R-:W2:Y:S04]  /*6fa0*/  LDL.LU R16, [R1+0xb0] ;  /* 0x0000b00001107983 */ /* 0x001ea80000300800 */
[----:B-1----:R-:W2:Y:S01]  /*6fb0*/  LDL.LU R18, [R1+0xac] ;  /* 0x0000ac0001127983 */ /* 0x002ea20000300800 */
[C---:B------:R-:W-:Y:S01]  /*6fc0*/  ISETP.LT.AND P3, PT, R4.reuse, UR7, !P0 ;  /* 0x0000000704007c0c */ /* 0x040fe2000c761270 */
[----:B------:R-:W-:Y:S01]  /*6fd0*/  IMAD R15, R4, UR6, RZ ;  /* 0x00000006040f7c24 */ /* 0x000fe2000f8e02ff */
[----:B------:R-:W-:Y:S01]  /*6fe0*/  IADD3 R4, P1, R7, R6, RZ ;  /* 0x0000000607047210 */ /* 0x000fe20007f3e0ff */
[----:B------:R-:W-:Y:S01]  /*6ff0*/  IMAD R17, R58, UR6, RZ ;  /* 0x000000063a117c24 */ /* 0x000fe2000f8e02ff */
[----:B------:R-:W-:Y:S01]  /*7000*/  PRMT R21, R5, 0x7773, RZ ;  /* 0x0000777305157816 */ /* 0x000fe200000000ff */
[----:B------:R-:W2:Y:S01]  /*7010*/  LDL.LU R59, [R1+0xa8] ;  /* 0x0000a800013b7983 */ /* 0x000ea20000300800 */
[----:B------:R-:W-:Y:S01]  /*7020*/  LEA.HI.X.SX32 R5, R7, R0, 0x1, P1 ;  /* 0x0000000007057211 */ /* 0x000fe200008f0eff */
[----:B------:R-:W-:Y:S01]  /*7030*/  IMAD R7, R2, UR6, RZ ;  /* 0x0000000602077c24 */ /* 0x000fe2000f8e02ff */
[----:B------:R-:W-:-:S02]  /*7040*/  ISETP.LT.AND P4, PT, R58, UR7, !P0 ;  /* 0x000000073a007c0c */ /* 0x000fc4000c781270 */
[-C--:B------:R-:W-:Y:S01]  /*7050*/  IADD3 R14, P5, R15, R6.reuse, RZ ;  /* 0x000000060f0e7210 */ /* 0x080fe20007fbe0ff */
[----:B------:R-:W-:Y:S01]  /*7060*/  @P2 STG.E.U8 desc[UR12][R4.64], R21 ;  /* 0x0000001504002986 */ /* 0x000fe2000c10110c */
[-C--:B------:R-:W-:Y:S02]  /*7070*/  IADD3 R12, P2, R7, R6.reuse, RZ ;  /* 0x00000006070c7210 */ /* 0x080fe40007f5e0ff */
[----:B------:R-:W-:Y:S01]  /*7080*/  ISETP.LT.AND P1, PT, R2, UR7, !P0 ;  /* 0x0000000702007c0c */ /* 0x000fe2000c721270 */
[----:B------:R-:W2:Y:S01]  /*7090*/  LDL.LU R58, [R1+0xa4] ;  /* 0x0000a400013a7983 */ /* 0x000ea20000300800 */
[----:B------:R-:W-:Y:S02]  /*70a0*/  IADD3 R2, P6, R17, R6, RZ ;  /* 0x0000000611027210 */ /* 0x000fe40007fde0ff */
[-C--:B------:R-:W-:Y:S02]  /*70b0*/  LEA.HI.X.SX32 R13, R7, R0.reuse, 0x1, P2 ;  /* 0x00000000070d7211 */ /* 0x080fe400010f0eff */
[----:B------:R-:W-:-:S02]  /*70c0*/  LEA.HI.X.SX32 R15, R15, R0, 0x1, P5 ;  /* 0x000000000f0f7211 */ /* 0x000fc400028f0eff */
[----:B------:R-:W-:Y:S02]  /*70d0*/  PRMT R19, R3, 0x7773, RZ ;  /* 0x0000777303137816 */ /* 0x000fe400000000ff */
[----:B------:R-:W-:Y:S02]  /*70e0*/  LEA.HI.X.SX32 R3, R17, R0, 0x1, P6 ;  /* 0x0000000011037211 */ /* 0x000fe400030f0eff */
[----:B---3--:R-:W-:Y:S01]  /*70f0*/  PRMT R23, R8, 0x7770, RZ ;  /* 0x0000777008177816 */ /* 0x008fe200000000ff */
[----:B------:R-:W-:Y:S01]  /*7100*/  @P3 STG.E.U8 desc[UR12][R14.64], R19 ;  /* 0x000000130e003986 */ /* 0x000fe2000c10110c */
[----:B------:R-:W-:-:S03]  /*7110*/  PRMT R25, R10, 0x7770, RZ ;  /* 0x000077700a197816 */ /* 0x000fc600000000ff */
[----:B------:R0:W-:Y:S01]  /*7120*/  @P4 STG.E.U8 desc[UR12][R2.64], R23 ;  /* 0x0000001702004986 */ /* 0x0001e2000c10110c */
[C---:B------:R-:W-:Y:S01]  /*7130*/  IMAD R7, R57.reuse, UR6, RZ ;  /* 0x0000000639077c24 */ /* 0x040fe2000f8e02ff */
[----:B------:R-:W-:Y:S02]  /*7140*/  ISETP.LT.AND P2, PT, R57, UR7, !P0 ;  /* 0x0000000739007c0c */ /* 0x000fe4000c741270 */
[----:B0-----:R-:W-:Y:S01]  /*7150*/  PRMT R23, R8, 0x7771, RZ ;  /* 0x0000777108177816 */ /* 0x001fe200000000ff */
[----:B------:R0:W-:Y:S01]  /*7160*/  @P1 STG.E.U8 desc[UR12][R12.64], R25 ;  /* 0x000000190c001986 */ /* 0x0001e2000c10110c */
[----:B------:R-:W-:-:S03]  /*7170*/  IADD3 R4, P6, R7, R6, RZ ;  /* 0x0000000607047210 */ /* 0x000fc60007fde0ff */
[----:B------:R-:W3:Y:S01]  /*7180*/  LDL.LU R57, [R1+0xa0] ;  /* 0x0000a00001397983 */ /* 0x000ee20000300800 */
[----:B------:R-:W-:-:S05]  /*7190*/  LEA.HI.X.SX32 R5, R7, R0, 0x1, P6 ;  /* 0x0000000007057211 */ /* 0x000fca00030f0eff */
[----:B------:R1:W-:Y:S01]  /*71a0*/  @P2 STG.E.U8 desc[UR12][R4.64], R23 ;  /* 0x0000001704002986 */ /* 0x0003e2000c10110c */
[----:B------:R-:W-:Y:S01]  /*71b0*/  PRMT R27, R10, 0x7771, RZ ;  /* 0x000077710a1b7816 */ /* 0x000fe200000000ff */
[C---:B----4-:R-:W-:Y:S01]  /*71c0*/  IMAD R17, R56.reuse, UR6, RZ ;  /* 0x0000000638117c24 */ /* 0x050fe2000f8e02ff */
[----:B------:R-:W-:Y:S02]  /*71d0*/  ISETP.LT.AND P4, PT, R56, UR7, !P0 ;  /* 0x0000000738007c0c */ /* 0x000fe4000c781270 */
[----:B------:R-:W4:Y:S02]  /*71e0*/  LDL.LU R56, [R1+0x9c] ;  /* 0x00009c0001387983 */ /* 0x000f240000300800 */
[----:B------:R-:W-:-:S04]  /*71f0*/  IADD3 R14, P5, R17, R6, RZ ;  /* 0x00000006110e7210 */ /* 0x000fc80007fbe0ff */
[----:B------:R-:W-:-:S05]  /*7200*/  LEA.HI.X.SX32 R15, R17, R0, 0x1, P5 ;  /* 0x00000000110f7211 */ /* 0x000fca00028f0eff */
[----:B------:R-:W-:Y:S01]  /*7210*/  @P4 STG.E.U8 desc[UR12][R14.64], R27 ;  /* 0x0000001b0e004986 */ /* 0x000fe2000c10110c */
[----:B-----5:R-:W-:-:S05]  /*7220*/  IMAD R7, R20, UR6, RZ ;  /* 0x0000000614077c24 */ /* 0x020fca000f8e02ff */
[C---:B0-----:R-:W-:Y:S01]  /*7230*/  IADD3 R12, P2, R7.reuse, R6, RZ ;  /* 0x00000006070c7210 */ /* 0x041fe20007f5e0ff */
[C---:B--2---:R-:W-:Y:S01]  /*7240*/  IMAD R19, R22.reuse, UR6, RZ ;  /* 0x0000000616137c24 */ /* 0x044fe2000f8e02ff */
[----:B------:R-:W-:Y:S02]  /*7250*/  ISETP.LT.AND P3, PT, R22, UR7, !P0 ;  /* 0x0000000716007c0c */ /* 0x000fe4000c761270 */
[----:B------:R-:W-:Y:S01]  /*7260*/  LEA.HI.X.SX32 R13, R7, R0, 0x1, P2 ;  /* 0x00000000070d7211 */ /* 0x000fe200010f0eff */
[C---:B------:R-:W-:Y:S01]  /*7270*/  IMAD R7, R16.reuse, UR6, RZ ;  /* 0x0000000610077c24 */ /* 0x040fe2000f8e02ff */
[----:B------:R-:W-:Y:S02]  /*7280*/  ISETP.LT.AND P2, PT, R16, UR7, !P0 ;  /* 0x0000000710007c0c */ /* 0x000fe4000c741270 */
[----:B------:R-:W2:Y:S01]  /*7290*/  LDL.LU R16, [R1+0x98] ;  /* 0x0000980001107983 */ /* 0x000ea20000300800 */
[----:B------:R-:W-:-:S03]  /*72a0*/  ISETP.LT.AND P1, PT, R20, UR7, !P0 ;  /* 0x0000000714007c0c */ /* 0x000fc6000c721270 */
[----:B------:R-:W5:Y:S04]  /*72b0*/  LDL.LU R22, [R1+0x94] ;  /* 0x0000940001167983 */ /* 0x000f680000300800 */
[----:B------:R-:W5:Y:S01]  /*72c0*/  LDL.LU R20, [R1+0x90] ;  /* 0x0000900001147983 */ /* 0x000f620000300800 */
[C---:B------:R-:W-:Y:S01]  /*72d0*/  ISETP.LT.AND P4, PT, R18.reuse, UR7, !P0 ;  /* 0x0000000712007c0c */ /* 0x040fe2000c781270 */
[----:B------:R-:W-:Y:S02]  /*72e0*/  IMAD R17, R18, UR6, RZ ;  /* 0x0000000612117c24 */ /* 0x000fe4000f8e02ff */
[----:B------:R-:W5:Y:S01]  /*72f0*/  LDL.LU R18, [R1+0x8c] ;  /* 0x00008c0001127983 */ /* 0x000f620000300800 */
[----:B------:R-:W-:Y:S02]  /*7300*/  IADD3 R2, P6, R19, R6, RZ ;  /* 0x0000000613027210 */ /* 0x000fe40007fde0ff */
[----:B------:R-:W-:-:S02]  /*7310*/  PRMT R21, R8, 0x7772, RZ ;  /* 0x0000777208157816 */ /* 0x000fc400000000ff */
[----:B------:R-:W-:Y:S02]  /*7320*/  LEA.HI.X.SX32 R3, R19, R0, 0x1, P6 ;  /* 0x0000000013037211 */ /* 0x000fe400030f0eff */
[----:B------:R-:W-:Y:S02]  /*7330*/  PRMT R25, R10, 0x7772, RZ ;  /* 0x000077720a197816 */ /* 0x000fe400000000ff */
[----:B-1----:R-:W-:Y:S01]  /*7340*/  IADD3 R4, P6, R7, R6, RZ ;  /* 0x0000000607047210 */ /* 0x002fe20007fde0ff */
[----:B------:R0:W-:Y:S01]  /*7350*/  @P3 STG.E.U8 desc[UR12][R2.64], R21 ;  /* 0x0000001502003986 */ /* 0x0001e2000c10110c */
[C---:B------:R-:W-:Y:S01]  /*7360*/  IMAD R19, R59.reuse, UR6, RZ ;  /* 0x000000063b137c24 */ /* 0x040fe2000f8e02ff */
[----:B------:R-:W-:Y:S02]  /*7370*/  ISETP.LT.AND P3, PT, R59, UR7, !P0 ;  /* 0x000000073b007c0c */ /* 0x000fe4000c761270 */
[----:B------:R-:W-:Y:S01]  /*7380*/  LEA.HI.X.SX32 R5, R7, R0, 0x1, P6 ;  /* 0x0000000007057211 */ /* 0x000fe200030f0eff */
[----:B------:R1:W-:Y:S01]  /*7390*/  @P1 STG.E.U8 desc[UR12][R12.64], R25 ;  /* 0x000000190c001986 */ /* 0x0003e2000c10110c */
[C---:B------:R-:W-:Y:S01]  /*73a0*/  IMAD R7, R58.reuse, UR6, RZ ;  /* 0x000000063a077c24 */ /* 0x040fe2000f8e02ff */
[----:B------:R-:W-:-:S02]  /*73b0*/  ISETP.LT.AND P1, PT, R58, UR7, !P0 ;  /* 0x000000073a007c0c */ /* 0x000fc4000c721270 */
[----:B0-----:R-:W-:Y:S02]  /*73c0*/  PRMT R21, R8, 0x7773, RZ ;  /* 0x0000777308157816 */ /* 0x001fe400000000ff */
[-C--:B------:R-:W-:Y:S02]  /*73d0*/  IADD3 R14, P5, R17, R6.reuse, RZ ;  /* 0x00000006110e7210 */ /* 0x080fe40007fbe0ff */
[-C--:B------:R-:W-:Y:S01]  /*73e0*/  IADD3 R2, P6, R19, R6.reuse, RZ ;  /* 0x0000000613027210 */ /* 0x080fe20007fde0ff */
[----:B------:R0:W-:Y:S01]  /*73f0*/  @P2 STG.E.U8 desc[UR12][R4.64], R21 ;  /* 0x0000001504002986 */ /* 0x0001e2000c10110c */
[----:B-1----:R-:W-:Y:S02]  /*7400*/  IADD3 R12, P2, R7, R6, RZ ;  /* 0x00000006070c7210 */ /* 0x002fe40007f5e0ff */
[----:B------:R-:W-:Y:S02]  /*7410*/  LEA.HI.X.SX32 R15, R17, R0, 0x1, P5 ;  /* 0x00000000110f7211 */ /* 0x000fe400028f0eff */
[----:B------:R-:W-:-:S02]  /*7420*/  PRMT R23, R10, 0x7773, RZ ;  /* 0x000077730a177816 */ /* 0x000fc400000000ff */
[-C--:B------:R-:W-:Y:S02]  /*7430*/  LEA.HI.X.SX32 R3, R19, R0.reuse, 0x1, P6 ;  /* 0x0000000013037211 */ /* 0x080fe400030f0eff */
[----:B------:R-:W-:Y:S02]  /*7440*/  PRMT R25, R9, 0x7770, RZ ;  /* 0x0000777009197816 */ /* 0x000fe400000000ff */
[----:B------:R-:W-:Y:S01]  /*7450*/  LEA.HI.X.SX32 R13, R7, R0, 0x1, P2 ;  /* 0x00000000070d7211 */ /* 0x000fe200010f0eff */
[----:B---3--:R-:W-:Y:S01]  /*7460*/  IMAD R7, R57, UR6, RZ ;  /* 0x0000000639077c24 */ /* 0x008fe2000f8e02ff */
[----:B------:R-:W-:Y:S01]  /*7470*/  PRMT R27, R11, 0x7770, RZ ;  /* 0x000077700b1b7816 */ /* 0x000fe200000000ff */
[----:B------:R-:W-:Y:S04]  /*7480*/  @P4 STG.E.U8 desc[UR12][R14.64], R23 ;  /* 0x000000170e004986 */ /* 0x000fe8000c10110c */
[----:B------:R1:W-:Y:S01]  /*7490*/  @P3 STG.E.U8 desc[UR12][R2.64], R25 ;  /* 0x0000001902003986 */ /* 0x0003e2000c10110c */
[----:B0-----:R-:W-:-:S03]  /*74a0*/  IADD3 R4, P6, R7, R6, RZ ;  /* 0x0000000607047210 */ /* 0x001fc60007fde0ff */
[----:B------:R0:W-:Y:S01]  /*74b0*/  @P1 STG.E.U8 desc[UR12][R12.64], R27 ;  /* 0x0000001b0c001986 */ /* 0x0001e2000c10110c */
[----:B------:R-:W-:Y:S02]  /*74c0*/  LEA.HI.X.SX32 R5, R7, R0, 0x1, P6 ;  /* 0x0000000007057211 */ /* 0x000fe400030f0eff */
[----:B------:R-:W-:Y:S01]  /*74d0*/  ISETP.LT.AND P5, PT, R57, UR7, !P0 ;  /* 0x0000000739007c0c */ /* 0x000fe2000c7a1270 */
[----:B----4-:R-:W-:-:S05]  /*74e0*/  IMAD R17, R56, UR6, RZ ;  /* 0x0000000638117c24 */ /* 0x010fca000f8e02ff */
[----:B-1----:R-:W-:-:S04]  /*74f0*/  IADD3 R2, P1, R17, R6, RZ ;  /* 0x0000000611027210 */ /* 0x002fc80007f3e0ff */
[----:B------:R-:W-:Y:S02]  /*7500*/  LEA.HI.X.SX32 R3, R17, R0, 0x1, P1 ;  /* 0x0000000011037211 */ /* 0x000fe400008f0eff */
[----:B------:R-:W-:Y:S01]  /*7510*/  ISETP.LT.AND P4, PT, R56, UR7, !P0 ;  /* 0x0000000738007c0c */ /* 0x000fe2000c781270 */
[----:B--2---:R-:W-:Y:S02]  /*7520*/  IMAD R19, R16, UR6, RZ ;  /* 0x0000000610137c24 */ /* 0x004fe4000f8e02ff */
[----:B-----5:R-:W-:Y:S02]  /*7530*/  IMAD R21, R22, UR6, RZ ;  /* 0x0000000616157c24 */ /* 0x020fe4000f8e02ff */
[----:B------:R-:W-:Y:S01]  /*7540*/  IMAD R23, R20, UR6, RZ ;  /* 0x0000000614177c24 */ /* 0x000fe2000f8e02ff */
[----:B------:R-:W-:Y:S02]  /*7550*/  ISETP.LT.AND P3, PT, R16, UR7, !P0 ;  /* 0x0000000710007c0c */ /* 0x000fe4000c761270 */
[-C--:B------:R-:W-:Y:S01]  /*7560*/  IADD3 R14, P2, R19, R6.reuse, RZ ;  /* 0x00000006130e7210 */ /* 0x080fe20007f5e0ff */
[----:B------:R-:W-:Y:S01]  /*7570*/  IMAD R25, R18, UR6, RZ ;  /* 0x0000000612197c24 */ /* 0x000fe2000f8e02ff */
[----:B0-----:R-:W-:-:S02]  /*7580*/  IADD3 R12, P6, R21, R6, RZ ;  /* 0x00000006150c7210 */ /* 0x001fc40007fde0ff */
[----:B------:R-:W-:Y:S02]  /*7590*/  IADD3 R16, P1, R23, R6, RZ ;  /* 0x0000000617107210 */ /* 0x000fe40007f3e0ff */
[-C--:B------:R-:W-:Y:S02]  /*75a0*/  LEA.HI.X.SX32 R15, R19, R0.reuse, 0x1, P2 ;  /* 0x00000000130f7211 */ /* 0x080fe400010f0eff */
[----:B------:R-:W-:Y:S02]  /*75b0*/  ISETP.LT.AND P2, PT, R22, UR7, !P0 ;  /* 0x0000000716007c0c */ /* 0x000fe4000c741270 */
[-C--:B------:R-:W-:Y:S02]  /*75c0*/  LEA.HI.X.SX32 R13, R21, R0.reuse, 0x1, P6 ;  /* 0x00000000150d7211 */ /* 0x080fe400030f0eff */
[----:B------:R-:W-:Y:S02]  /*75d0*/  LEA.HI.X.SX32 R17, R23, R0, 0x1, P1 ;  /* 0x0000000017117211 */ /* 0x000fe400008f0eff */
[----:B------:R-:W-:-:S02]  /*75e0*/  IADD3 R6, P6, R25, R6, RZ ;  /* 0x0000000619067210 */ /* 0x000fc40007fde0ff */
[----:B------:R-:W-:Y:S02]  /*75f0*/  ISETP.LT.AND P1, PT, R20, UR7, !P0 ;  /* 0x0000000714007c0c */ /* 0x000fe4000c721270 */
[----:B------:R-:W-:Y:S02]  /*7600*/  ISETP.LT.AND P0, PT, R18, UR7, !P0 ;  /* 0x0000000712007c0c */ /* 0x000fe4000c701270 */
[----:B------:R-:W-:Y:S02]  /*7610*/  PRMT R21, R9, 0x7771, RZ ;  /* 0x0000777109157816 */ /* 0x000fe400000000ff */
[----:B------:R-:W-:Y:S02]  /*7620*/  LEA.HI.X.SX32 R7, R25, R0, 0x1, P6 ;  /* 0x0000000019077211 */ /* 0x000fe400030f0eff */
[----:B------:R-:W-:Y:S02]  /*7630*/  PRMT R25, R11, 0x7771, RZ ;  /* 0x000077710b197816 */ /* 0x000fe400000000ff */
[----:B------:R-:W-:-:S02]  /*7640*/  PRMT R19, R9, 0x7772, RZ ;  /* 0x0000777209137816 */ /* 0x000fc400000000ff */
[----:B------:R-:W-:Y:S01]  /*7650*/  PRMT R23, R11, 0x7772, RZ ;  /* 0x000077720b177816 */ /* 0x000fe200000000ff */
[----:B------:R0:W-:Y:S01]  /*7660*/  @P5 STG.E.U8 desc[UR12][R4.64], R21 ;  /* 0x0000001504005986 */ /* 0x0001e2000c10110c */
[----:B------:R-:W-:-:S03]  /*7670*/  PRMT R9, R9, 0x7773, RZ ;  /* 0x0000777309097816 */ /* 0x000fc600000000ff */
[----:B------:R0:W-:Y:S04]  /*7680*/  @P4 STG.E.U8 desc[UR12][R2.64], R25 ;  /* 0x0000001902004986 */ /* 0x0001e8000c10110c */
[----:B------:R0:W-:Y:S04]  /*7690*/  @P3 STG.E.U8 desc[UR12][R14.64], R19 ;  /* 0x000000130e003986 */ /* 0x0001e8000c10110c */
[----:B------:R0:W-:Y:S01]  /*76a0*/  @P2 STG.E.U8 desc[UR12][R12.64], R23 ;  /* 0x000000170c002986 */ /* 0x0001e2000c10110c */
[----:B------:R-:W-:-:S03]  /*76b0*/  PRMT R11, R11, 0x7773, RZ ;  /* 0x000077730b0b7816 */ /* 0x000fc600000000ff */
[----:B------:R0:W-:Y:S01]  /*76c0*/  @P1 STG.E.U8 desc[UR12][R16.64], R9 ;  /* 0x0000000910001986 */ /* 0x0001e2000c10110c */
[----:B------:R-:W-:Y:S05]  /*76d0*/  @!P0 EXIT ;  /* 0x000000000000894d */ /* 0x000fea0003800000 */
[----:B------:R-:W-:Y:S01]  /*76e0*/  STG.E.U8 desc[UR12][R6.64], R11 ;  /* 0x0000000b06007986 */ /* 0x000fe2000c10110c */
[----:B------:R-:W-:Y:S05]  /*76f0*/  EXIT ;  /* 0x000000000000794d */ /* 0x000fea0003800000 */
.L_x_3:
[----:B------:R-:W-:-:S00]  /*7700*/  BRA `(.L_x_3) ;  /* 0xfffffffc00fc7947 */ /* 0x000fc0000383ffff */
[----:B------:R-:W-:-:S00]  /*7710*/  NOP ;  /* 0x0000000000007918 */ /* 0x000fc00000000000 */
        /* <DEDUP_REMOVED lines=14> */
.L_x_4:


//--------------------- .nv.shared.matmul_kernel  --------------------------
	.section	.nv.shared.matmul_kernel,"aw",@nobits
	.sectionflags	@""
	.align	16
	.zero		1024


//--------------------- .nv.shared.reserved.0     --------------------------
	.section	.nv.shared.reserved.0,"aw",@nobits
	.weak		__nv_reservedSMEM_offset_0_alias
	.size		__nv_reservedSMEM_offset_0_alias, 0, 0
	.other		__nv_reservedSMEM_offset_0_alias,@"STO_CUDA_RESERVED_SHARED STV_DEFAULT"
__nv_reservedSMEM_offset_0_alias:
	.zero		0


//--------------------- .nv.constant0.matmul_kernel --------------------------
	.section	.nv.constant0.matmul_kernel,"a",@progbits
	.sectionflags	@""
	.align	4
.nv.constant0.matmul_kernel:
	.zero		608


//--------------------- SYMBOLS --------------------------

	.type		.nv.reservedSmem.offset0,@object
	.size		.nv.reservedSmem.offset0,0x4
